def attn_fwd(
    Q,
    K,
    V,
    Out,
    Lse,
    sm_scale,
    stride_qz,
    stride_qh,
    stride_qm,
    stride_qk,
    stride_kz,
    stride_kh,
    stride_kn,
    stride_kk,
    stride_vz,
    stride_vh,
    stride_vn,
    stride_vk,
    stride_oz,
    stride_oh,
    stride_om,
    stride_ok,
    seqlen_q,
    seqlen_k,
    BLOCK_M: tl.constexpr,
    BLOCK_N: tl.constexpr,
    HEAD_DIM: tl.constexpr,
    CAUSAL: tl.constexpr,
):
    start_m = tl.program_id(0)
    off_hz = tl.program_id(1)
    q_off = off_hz * stride_qh
    k_off = off_hz * stride_kh
    v_off = off_hz * stride_vh
    offs_m = start_m * BLOCK_M + tl.arange(0, BLOCK_M)
    offs_d = tl.arange(0, HEAD_DIM)
    offs_n = tl.arange(0, BLOCK_N)
    q_ptrs = Q + q_off + offs_m[:, None] * stride_qm + offs_d[None, :] * stride_qk
    k_ptrs = K + k_off + offs_d[:, None] * stride_kk + offs_n[None, :] * stride_kn
    v_ptrs = V + v_off + offs_n[:, None] * stride_vn + offs_d[None, :] * stride_vk
    m_i = tl.full([BLOCK_M], float("-inf"), dtype=tl.float32)
    l_i = tl.zeros([BLOCK_M], dtype=tl.float32) + 1.0
    acc = tl.zeros([BLOCK_M, HEAD_DIM], dtype=tl.float32)
    q = tl.load(q_ptrs)
    acc, l_i, m_i = _attn_fwd_inner(
        acc,
        l_i,
        m_i,
        q,
        k_ptrs,
        v_ptrs,
        sm_scale,
        stride_kn,
        stride_vn,
        start_m,
        seqlen_k,
        BLOCK_M,
        BLOCK_N,
        HEAD_DIM,
        CAUSAL,
    )
    acc = acc / l_i[:, None]
    lse = m_i + tl.math.log2(l_i) / 1.4426950408889634
    o_ptrs = (
        Out
        + off_hz * stride_oh
        + offs_m[:, None] * stride_om
        + offs_d[None, :] * stride_ok
    )
    tl.store(o_ptrs, acc.to(Out.dtype.element_ty))
    tl.store(Lse + off_hz * seqlen_q + offs_m, lse)

# config = {"BLOCK_M": 128, "BLOCK_N": 128, "HEAD_DIM": 32, "arch": "sm_80", "causal": true, "dtype": "bf16", "num_stages": 2, "num_warps": 8}
# arch = sm_80


// ===== COMPILED SASS (sm_80) =====

	.target	sm_80

	.elftype	@"ET_EXEC"


//--------------------- .note.nv.tkinfo           --------------------------
	.section	.note.nv.tkinfo,"",@"SHT_NOTE"
	.sectionflags	@"SHF_NOTE_NV_TKINFO"
	.tkinfo
        /*0018*/ 	.word	0x00000002
        /*0030*/ 	.string	""
        /*0030*/ 	.string	"ptxas"
        /*0030*/ 	.string	"Cuda compilation tools, release 13.0, V13.0.88"
        /*0030*/ 	.string	"Build cuda_13.0.r13.0/compiler.36424714_0"
        /*0030*/ 	.string	"-v  -suppress-debug-info  -lineinfo  -arch sm_80 "



//--------------------- .note.nv.cuinfo           --------------------------
	.section	.note.nv.cuinfo,"",@"SHT_NOTE"
	.sectionflags	@"SHF_NOTE_NV_CUINFO"
        /*0018*/ 	.short	0x0002
        /*001a*/ 	.short	0x0050
        /*001c*/ 	.short	0x0082
	.zero		2


//--------------------- .nv.info                  --------------------------
	.section	.nv.info,"",@"SHT_CUDA_INFO"
	.align	4


	//----- nvinfo : EIATTR_REGCOUNT
	.align		4
        /*0000*/ 	.byte	0x04, 0x2f
        /*0002*/ 	.short	(.L_2 - .L_1)
	.align		4
.L_1:
        /*0004*/ 	.word	index@(attn_fwd)
        /*0008*/ 	.word	0x000000f2


	//----- nvinfo : EIATTR_FRAME_SIZE
	.align		4
.L_2:
        /*000c*/ 	.byte	0x04, 0x11
        /*000e*/ 	.short	(.L_4 - .L_3)
	.align		4
.L_3:
        /*0010*/ 	.word	index@(attn_fwd)
        /*0014*/ 	.word	0x00000000


	//----- nvinfo : EIATTR_MIN_STACK_SIZE
	.align		4
.L_4:
        /*0018*/ 	.byte	0x04, 0x12
        /*001a*/ 	.short	(.L_6 - .L_5)
	.align		4
.L_5:
        /*001c*/ 	.word	index@(attn_fwd)
        /*0020*/ 	.word	0x00000000
.L_6:


//--------------------- .nv.info.attn_fwd         --------------------------
	.section	.nv.info.attn_fwd,"",@"SHT_CUDA_INFO"
	.sectionflags	@""
	.align	4


	//----- nvinfo : EIATTR_CUDA_API_VERSION
	.align		4
        /*0000*/ 	.byte	0x04, 0x37
        /*0002*/ 	.short	(.L_8 - .L_7)
.L_7:
        /*0004*/ 	.word	0x00000082


	//----- nvinfo : EIATTR_SW2861232_WAR
	.align		4
.L_8:
        /*0008*/ 	.byte	0x01, 0x35
	.zero		2


	//----- nvinfo : EIATTR_PARAM_CBANK
	.align		4
        /*000c*/ 	.byte	0x04, 0x0a
        /*000e*/ 	.short	(.L_10 - .L_9)
	.align		4
.L_9:
        /*0010*/ 	.word	index@(.nv.constant0.attn_fwd)
        /*0014*/ 	.short	0x0160
        /*0016*/ 	.short	0x0088


	//----- nvinfo : EIATTR_CBANK_PARAM_SIZE
	.align		4
.L_10:
        /*0018*/ 	.byte	0x03, 0x19
        /*001a*/ 	.short	0x0088


	//----- nvinfo : EIATTR_KPARAM_INFO
	.align		4
        /*001c*/ 	.byte	0x04, 0x17
        /*001e*/ 	.short	(.L_12 - .L_11)
.L_11:
        /*0020*/ 	.word	0x00000000
        /*0024*/ 	.short	0x0019
        /*0026*/ 	.short	0x0080
        /*0028*/ 	.byte	0x00, 0xf4, 0x21, 0x00


	//----- nvinfo : EIATTR_KPARAM_INFO
	.align		4
.L_12:
        /*002c*/ 	.byte	0x04, 0x17
        /*002e*/ 	.short	(.L_14 - .L_13)
.L_13:
        /*0030*/ 	.word	0x00000000
        /*0034*/ 	.short	0x0018
        /*0036*/ 	.short	0x0078
        /*0038*/ 	.byte	0x00, 0xf4, 0x21, 0x00


	//----- nvinfo : EIATTR_KPARAM_INFO
	.align		4
.L_14:
        /*003c*/ 	.byte	0x04, 0x17
        /*003e*/ 	.short	(.L_16 - .L_15)
.L_15:
        /*0040*/ 	.word	0x00000000
        /*0044*/ 	.short	0x0017
        /*0046*/ 	.short	0x0070
        /*0048*/ 	.byte	0x00, 0xf0, 0x11, 0x00


	//----- nvinfo : EIATTR_KPARAM_INFO
	.align		4
.L_16:
        /*004c*/ 	.byte	0x04, 0x17
        /*004e*/ 	.short	(.L_18 - .L_17)
.L_17:
        /*0050*/ 	.word	0x00000000
        /*0054*/ 	.short	0x0016
        /*0056*/ 	.short	0x006c
        /*0058*/ 	.byte	0x00, 0xf0, 0x11, 0x00


	//----- nvinfo : EIATTR_KPARAM_INFO
	.align		4
.L_18:
        /*005c*/ 	.byte	0x04, 0x17
        /*005e*/ 	.short	(.L_20 - .L_19)
.L_19:
        /*0060*/ 	.word	0x00000000
        /*0064*/ 	.short	0x0015
        /*0066*/ 	.short	0x0068
        /*0068*/ 	.byte	0x00, 0xf0, 0x11, 0x00


	//----- nvinfo : EIATTR_KPARAM_INFO
	.align		4
.L_20:
        /*006c*/ 	.byte	0x04, 0x17
        /*006e*/ 	.short	(.L_22 - .L_21)
.L_21:
        /*0070*/ 	.word	0x00000000
        /*0074*/ 	.short	0x0014
        /*0076*/ 	.short	0x0064
        /*0078*/ 	.byte	0x00, 0xf0, 0x11, 0x00


	//----- nvinfo : EIATTR_KPARAM_INFO
	.align		4
.L_22:
        /*007c*/ 	.byte	0x04, 0x17
        /*007e*/ 	.short	(.L_24 - .L_23)
.L_23:
        /*0080*/ 	.word	0x00000000
        /*0084*/ 	.short	0x0013
        /*0086*/ 	.short	0x0060
        /*0088*/ 	.byte	0x00, 0xf0, 0x11, 0x00


	//----- nvinfo : EIATTR_KPARAM_INFO
	.align		4
.L_24:
        /*008c*/ 	.byte	0x04, 0x17
        /*008e*/ 	.short	(.L_26 - .L_25)
.L_25:
        /*0090*/ 	.word	0x00000000
        /*0094*/ 	.short	0x0012
        /*0096*/ 	.short	0x005c
        /*0098*/ 	.byte	0x00, 0xf0, 0x11, 0x00


	//----- nvinfo : EIATTR_KPARAM_INFO
	.align		4
.L_26:
        /*009c*/ 	.byte	0x04, 0x17
        /*009e*/ 	.short	(.L_28 - .L_27)
.L_27:
        /*00a0*/ 	.word	0x00000000
        /*00a4*/ 	.short	0x0011
        /*00a6*/ 	.short	0x0058
        /*00a8*/ 	.byte	0x00, 0xf0, 0x11, 0x00


	//----- nvinfo : EIATTR_KPARAM_INFO
	.align		4
.L_28:
        /*00ac*/ 	.byte	0x04, 0x17
        /*00ae*/ 	.short	(.L_30 - .L_29)
.L_29:
        /*00b0*/ 	.word	0x00000000
        /*00b4*/ 	.short	0x0010
        /*00b6*/ 	.short	0x0054
        /*00b8*/ 	.byte	0x00, 0xf0, 0x11, 0x00


	//----- nvinfo : EIATTR_KPARAM_INFO
	.align		4
.L_30:
        /*00bc*/ 	.byte	0x04, 0x17
        /*00be*/ 	.short	(.L_32 - .L_31)
.L_31:
        /*00c0*/ 	.word	0x00000000
        /*00c4*/ 	.short	0x000f
        /*00c6*/ 	.short	0x0050
        /*00c8*/ 	.byte	0x00, 0xf0, 0x11, 0x00


	//----- nvinfo : EIATTR_KPARAM_INFO
	.align		4
.L_32:
        /*00cc*/ 	.byte	0x04, 0x17
        /*00ce*/ 	.short	(.L_34 - .L_33)
.L_33:
        /*00d0*/ 	.word	0x00000000
        /*00d4*/ 	.short	0x000e
        /*00d6*/ 	.short	0x004c
        /*00d8*/ 	.byte	0x00, 0xf0, 0x11, 0x00


	//----- nvinfo : EIATTR_KPARAM_INFO
	.align		4
.L_34:
        /*00dc*/ 	.byte	0x04, 0x17
        /*00de*/ 	.short	(.L_36 - .L_35)
.L_35:
        /*00e0*/ 	.word	0x00000000
        /*00e4*/ 	.short	0x000d
        /*00e6*/ 	.short	0x0048
        /*00e8*/ 	.byte	0x00, 0xf0, 0x11, 0x00


	//----- nvinfo : EIATTR_KPARAM_INFO
	.align		4
.L_36:
        /*00ec*/ 	.byte	0x04, 0x17
        /*00ee*/ 	.short	(.L_38 - .L_37)
.L_37:
        /*00f0*/ 	.word	0x00000000
        /*00f4*/ 	.short	0x000c
        /*00f6*/ 	.short	0x0044
        /*00f8*/ 	.byte	0x00, 0xf0, 0x11, 0x00


	//----- nvinfo : EIATTR_KPARAM_INFO
	.align		4
.L_38:
        /*00fc*/ 	.byte	0x04, 0x17
        /*00fe*/ 	.short	(.L_40 - .L_39)
.L_39:
        /*0100*/ 	.word	0x00000000
        /*0104*/ 	.short	0x000b
        /*0106*/ 	.short	0x0040
        /*0108*/ 	.byte	0x00, 0xf0, 0x11, 0x00


	//----- nvinfo : EIATTR_KPARAM_INFO
	.align		4
.L_40:
        /*010c*/ 	.byte	0x04, 0x17
        /*010e*/ 	.short	(.L_42 - .L_41)
.L_41:
        /*0110*/ 	.word	0x00000000
        /*0114*/ 	.short	0x000a
        /*0116*/ 	.short	0x003c
        /*0118*/ 	.byte	0x00, 0xf0, 0x11, 0x00


	//----- nvinfo : EIATTR_KPARAM_INFO
	.align		4
.L_42:
        /*011c*/ 	.byte	0x04, 0x17
        /*011e*/ 	.short	(.L_44 - .L_43)
.L_43:
        /*0120*/ 	.word	0x00000000
        /*0124*/ 	.short	0x0009
        /*0126*/ 	.short	0x0038
        /*0128*/ 	.byte	0x00, 0xf0, 0x11, 0x00


	//----- nvinfo : EIATTR_KPARAM_INFO
	.align		4
.L_44:
        /*012c*/ 	.byte	0x04, 0x17
        /*012e*/ 	.short	(.L_46 - .L_45)
.L_45:
        /*0130*/ 	.word	0x00000000
        /*0134*/ 	.short	0x0008
        /*0136*/ 	.short	0x0034
        /*0138*/ 	.byte	0x00, 0xf0, 0x11, 0x00


	//----- nvinfo : EIATTR_KPARAM_INFO
	.align		4
.L_46:
        /*013c*/ 	.byte	0x04, 0x17
        /*013e*/ 	.short	(.L_48 - .L_47)
.L_47:
        /*0140*/ 	.word	0x00000000
        /*0144*/ 	.short	0x0007
        /*0146*/ 	.short	0x0030
        /*0148*/ 	.byte	0x00, 0xf0, 0x11, 0x00


	//----- nvinfo : EIATTR_KPARAM_INFO
	.align		4
.L_48:
        /*014c*/ 	.byte	0x04, 0x17
        /*014e*/ 	.short	(.L_50 - .L_49)
.L_49:
        /*0150*/ 	.word	0x00000000
        /*0154*/ 	.short	0x0006
        /*0156*/ 	.short	0x002c
        /*0158*/ 	.byte	0x00, 0xf0, 0x11, 0x00


	//----- nvinfo : EIATTR_KPARAM_INFO
	.align		4
.L_50:
        /*015c*/ 	.byte	0x04, 0x17
        /*015e*/ 	.short	(.L_52 - .L_51)
.L_51:
        /*0160*/ 	.word	0x00000000
        /*0164*/ 	.short	0x0005
        /*0166*/ 	.short	0x0028
        /*0168*/ 	.byte	0x00, 0xf0, 0x11, 0x00


	//----- nvinfo : EIATTR_KPARAM_INFO
	.align		4
.L_52:
        /*016c*/ 	.byte	0x04, 0x17
        /*016e*/ 	.short	(.L_54 - .L_53)
.L_53:
        /*0170*/ 	.word	0x00000000
        /*0174*/ 	.short	0x0004
        /*0176*/ 	.short	0x0020
        /*0178*/ 	.byte	0x00, 0xf4, 0x21, 0x00


	//----- nvinfo : EIATTR_KPARAM_INFO
	.align		4
.L_54:
        /*017c*/ 	.byte	0x04, 0x17
        /*017e*/ 	.short	(.L_56 - .L_55)
.L_55:
        /*0180*/ 	.word	0x00000000
        /*0184*/ 	.short	0x0003
        /*0186*/ 	.short	0x0018
        /*0188*/ 	.byte	0x00, 0xf4, 0x21, 0x00


	//----- nvinfo : EIATTR_KPARAM_INFO
	.align		4
.L_56:
        /*018c*/ 	.byte	0x04, 0x17
        /*018e*/ 	.short	(.L_58 - .L_57)
.L_57:
        /*0190*/ 	.word	0x00000000
        /*0194*/ 	.short	0x0002
        /*0196*/ 	.short	0x0010
        /*0198*/ 	.byte	0x00, 0xf4, 0x21, 0x00


	//----- nvinfo : EIATTR_KPARAM_INFO
	.align		4
.L_58:
        /*019c*/ 	.byte	0x04, 0x17
        /*019e*/ 	.short	(.L_60 - .L_59)
.L_59:
        /*01a0*/ 	.word	0x00000000
        /*01a4*/ 	.short	0x0001
        /*01a6*/ 	.short	0x0008
        /*01a8*/ 	.byte	0x00, 0xf4, 0x21, 0x00


	//----- nvinfo : EIATTR_KPARAM_INFO
	.align		4
.L_60:
        /*01ac*/ 	.byte	0x04, 0x17
        /*01ae*/ 	.short	(.L_62 - .L_61)
.L_61:
        /*01b0*/ 	.word	0x00000000
        /*01b4*/ 	.short	0x0000
        /*01b6*/ 	.short	0x0000
        /*01b8*/ 	.byte	0x00, 0xf4, 0x21, 0x00


	//----- nvinfo : EIATTR_MAXREG_COUNT
	.align		4
.L_62:
        /*01bc*/ 	.byte	0x03, 0x1b
        /*01be*/ 	.short	0x00ff


	//----- nvinfo : EIATTR_NUM_BARRIERS
	.align		4
        /*01c0*/ 	.byte	0x02, 0x4c
        /*01c2*/ 	.byte	0x01
	.zero		1


	//----- nvinfo : EIATTR_MERCURY_ISA_VERSION
	.align		4
        /*01c4*/ 	.byte	0x03, 0x5f
        /*01c6*/ 	.short	0x0000


	//----- nvinfo : EIATTR_COOP_GROUP_MASK_REGIDS
	.align		4
        /*01c8*/ 	.byte	0x04, 0x29
        /*01ca*/ 	.short	(.L_64 - .L_63)


	//   ....[0]....
.L_63:
        /*01cc*/ 	.word	0xffffffff


	//   ....[1]....
        /*01d0*/ 	.word	0xffffffff


	//   ....[2]....
        /*01d4*/ 	.word	0xffffffff


	//   ....[3]....
        /*01d8*/ 	.word	0xffffffff


	//   ....[4]....
        /*01dc*/ 	.word	0xffffffff


	//   ....[5]....
        /*01e0*/ 	.word	0xffffffff


	//   ....[6]....
        /*01e4*/ 	.word	0xffffffff


	//   ....[7]....
        /*01e8*/ 	.word	0xffffffff


	//----- nvinfo : EIATTR_COOP_GROUP_INSTR_OFFSETS
	.align		4
.L_64:
        /*01ec*/ 	.byte	0x04, 0x28
        /*01ee*/ 	.short	(.L_66 - .L_65)


	//   ....[0]....
.L_65:
        /*01f0*/ 	.word	0x00002d40


	//   ....[1]....
        /*01f4*/ 	.word	0x00002f80


	//   ....[2]....
        /*01f8*/ 	.word	0x00003570


	//   ....[3]....
        /*01fc*/ 	.word	0x00003610


	//   ....[4]....
        /*0200*/ 	.word	0x00004bb0


	//   ....[5]....
        /*0204*/ 	.word	0x00004bc0


	//   ....[6]....
        /*0208*/ 	.word	0x00004c40


	//   ....[7]....
        /*020c*/ 	.word	0x00004c60


	//----- nvinfo : EIATTR_EXIT_INSTR_OFFSETS
	.align		4
.L_66:
        /*0210*/ 	.byte	0x04, 0x1c
        /*0212*/ 	.short	(.L_68 - .L_67)


	//   ....[0]....
.L_67:
        /*0214*/ 	.word	0x00005d10


	//   ....[1]....
        /*0218*/ 	.word	0x00005db0


	//----- nvinfo : EIATTR_REQNTID
	.align		4
.L_68:
        /*021c*/ 	.byte	0x04, 0x10
        /*021e*/ 	.short	(.L_70 - .L_69)
.L_69:
        /*0220*/ 	.word	0x00000100
        /*0224*/ 	.word	0x00000001
        /*0228*/ 	.word	0x00000001
.L_70:


//--------------------- .nv.callgraph             --------------------------
	.section	.nv.callgraph,"",@"SHT_CUDA_CALLGRAPH"
	.align	4
	.sectionentsize	8
	.align		4
        /*0000*/ 	.word	0x00000000
	.align		4
        /*0004*/ 	.word	0xffffffff
	.align		4
        /*0008*/ 	.word	0x00000000
	.align		4
        /*000c*/ 	.word	0xfffffffe
	.align		4
        /*0010*/ 	.word	0x00000000
	.align		4
        /*0014*/ 	.word	0xfffffffd
	.align		4
        /*0018*/ 	.word	0x00000000
	.align		4
        /*001c*/ 	.word	0xfffffffc


//--------------------- .nv.rel.action            --------------------------
	.section	.nv.rel.action,"",@"SHT_CUDA_RELOCINFO"
	.align	8
	.sectionentsize	8
        /*0000*/ 	.byte	0x73, 0x00, 0x00, 0x00, 0x00, 0x00, 0x00, 0x00, 0x00, 0x00, 0x00, 0x11, 0x25, 0x00, 0x05, 0x36


//--------------------- .nv.constant4             --------------------------
	.section	.nv.constant4,"a",@progbits
	.align	8
	.align		8
.nv.constant4:
        /*0000*/ 	.dword	_$_str


//--------------------- .nv.constant0.attn_fwd    --------------------------
	.section	.nv.constant0.attn_fwd,"a",@progbits
	.sectionflags	@""
	.align	4
.nv.constant0.attn_fwd:
	.zero		488


//--------------------- .text.attn_fwd            --------------------------
	.section	.text.attn_fwd,"ax",@progbits
	.sectioninfo	@"SHI_REGISTERS=242"
	.align	128
        .global         attn_fwd
        .type           attn_fwd,@function
        .size           attn_fwd,(.L_x_3 - attn_fwd)
        .other          attn_fwd,@"STO_CUDA_ENTRY STV_DEFAULT"
attn_fwd:
.text.attn_fwd:
[----:B------:R-:W-:Y:S02]  /*0000*/  IMAD.MOV.U32 R1, RZ, RZ, c[0x0][0x28] ;  /* 0x00000a00ff017624 */ /* 0x000fe400078e00ff */
[----:B------:R-:W0:Y:S01]  /*0010*/  S2R R19, SR_CTAID.X ;  /* 0x0000000000137919 */ /* 0x000e220000002500 */
[----:B------:R-:W-:Y:S01]  /*0020*/  IMAD.MOV.U32 R38, RZ, RZ, c[0x0][0x198] ;  /* 0x00006600ff267624 */ /* 0x000fe200078e00ff */
[----:B------:R-:W-:Y:S02]  /*0030*/  ULDC.64 UR6, c[0x0][0x118] ;  /* 0x0000460000067ab9 */ /* 0x000fe40000000a00 */
[----:B------:R-:W1:Y:S04]  /*0040*/  S2R R0, SR_TID.X ;  /* 0x0000000000007919 */ /* 0x000e680000002100 */
[----:B------:R-:W2:Y:S01]  /*0050*/  S2R R2, SR_CTAID.Y ;  /* 0x0000000000027919 */ /* 0x000ea20000002600 */
[----:B0-----:R-:W-:Y:S01]  /*0060*/  IMAD.SHL.U32 R19, R19, 0x80, RZ ;  /* 0x0000008013137824 */ /* 0x001fe200078e00ff */
[----:B-1----:R-:W-:-:S04]  /*0070*/  SHF.R.U32.HI R4, RZ, 0x7, R0 ;  /* 0x00000007ff047819 */ /* 0x002fc80000011600 */
[----:B------:R-:W-:Y:S01]  /*0080*/  LOP3.LUT R3, R19, 0x7f, R0, 0xf8, !PT ;  /* 0x0000007f13037812 */ /* 0x000fe200078ef800 */
[----:B--2---:R-:W-:Y:S01]  /*0090*/  IMAD R5, R2, c[0x0][0x190], RZ ;  /* 0x0000640002057a24 */ /* 0x004fe200078e02ff */
[----:B------:R-:W-:-:S03]  /*00a0*/  SGXT.U32 R4, R4, 0x1 ;  /* 0x000000010404781a */ /* 0x000fc60000000000 */
[----:B------:R-:W-:Y:S02]  /*00b0*/  IMAD R7, R3, c[0x0][0x194], RZ ;  /* 0x0000650003077a24 */ /* 0x000fe400078e02ff */
[----:B------:R-:W-:Y:S02]  /*00c0*/  IMAD.SHL.U32 R6, R5, 0x2, RZ ;  /* 0x0000000205067824 */ /* 0x000fe400078e00ff */
[----:B------:R-:W-:Y:S02]  /*00d0*/  IMAD.SHL.U32 R9, R7, 0x2, RZ ;  /* 0x0000000207097824 */ /* 0x000fe400078e00ff */
[----:B------:R-:W-:Y:S02]  /*00e0*/  IMAD R10, R4, c[0x0][0x198], RZ ;  /* 0x00006600040a7a24 */ /* 0x000fe400078e02ff */
[----:B------:R-:W-:Y:S01]  /*00f0*/  IMAD.HI R5, R5, 0x2, RZ ;  /* 0x0000000205057827 */ /* 0x000fe200078e02ff */
[----:B------:R-:W-:-:S03]  /*0100*/  IADD3 R34, P0, P1, R9, c[0x0][0x160], R6 ;  /* 0x0000580009227a10 */ /* 0x000fc6000791e006 */
[----:B------:R-:W-:-:S04]  /*0110*/  IMAD.HI R8, R7, 0x2, RZ ;  /* 0x0000000207087827 */ /* 0x000fc800078e02ff */
[----:B------:R-:W-:Y:S01]  /*0120*/  IMAD R9, R38, 0x2, R10 ;  /* 0x0000000226097824 */ /* 0x000fe200078e020a */
[----:B------:R-:W-:Y:S02]  /*0130*/  IADD3.X R36, R8, c[0x0][0x164], R5, P0, P1 ;  /* 0x0000590008247a10 */ /* 0x000fe400007e2405 */
[-C--:B------:R-:W-:Y:S01]  /*0140*/  LEA R6, P0, R10, R34.reuse, 0x1 ;  /* 0x000000220a067211 */ /* 0x080fe200078008ff */
[----:B------:R-:W-:Y:S01]  /*0150*/  IMAD R5, R38, 0x2, R9 ;  /* 0x0000000226057824 */ /* 0x000fe200078e0209 */
[----:B------:R-:W-:Y:S02]  /*0160*/  LEA R8, P1, R9, R34, 0x1 ;  /* 0x0000002209087211 */ /* 0x000fe400078208ff */
[----:B------:R-:W-:Y:S01]  /*0170*/  LEA.HI.X.SX32 R7, R10, R36, 0x1, P0 ;  /* 0x000000240a077211 */ /* 0x000fe200000f0eff */
[C---:B------:R-:W-:Y:S01]  /*0180*/  IMAD R13, R38.reuse, 0x2, R5 ;  /* 0x00000002260d7824 */ /* 0x040fe200078e0205 */
[----:B------:R-:W-:Y:S02]  /*0190*/  LEA R10, P0, R5, R34, 0x1 ;  /* 0x00000022050a7211 */ /* 0x000fe400078008ff */
[-C--:B------:R-:W-:Y:S01]  /*01a0*/  LEA.HI.X.SX32 R9, R9, R36.reuse, 0x1, P1 ;  /* 0x0000002409097211 */ /* 0x080fe200008f0eff */
[----:B------:R0:W2:Y:S01]  /*01b0*/  LDG.E.U16 R22, [R6.64] ;  /* 0x0000000606167981 */ /* 0x0000a2000c1e1500 */
[----:B------:R-:W-:Y:S01]  /*01c0*/  LEA.HI.X.SX32 R11, R5, R36, 0x1, P0 ;  /* 0x00000024050b7211 */ /* 0x000fe200000f0eff */
[C---:B------:R-:W-:Y:S01]  /*01d0*/  IMAD R5, R38.reuse, 0x2, R13 ;  /* 0x0000000226057824 */ /* 0x040fe200078e020d */
[-C--:B------:R-:W-:Y:S01]  /*01e0*/  LEA R12, P0, R13, R34.reuse, 0x1 ;  /* 0x000000220d0c7211 */ /* 0x080fe200078008ff */
[----:B------:R1:W3:Y:S02]  /*01f0*/  LDG.E.U16 R23, [R8.64] ;  /* 0x0000000608177981 */ /* 0x0002e4000c1e1500 */
[----:B------:R-:W-:Y:S01]  /*0200*/  IMAD R16, R38, 0x2, R5 ;  /* 0x0000000226107824 */ /* 0x000fe200078e0205 */
[----:B------:R-:W-:Y:S01]  /*0210*/  LEA R14, P1, R5, R34, 0x1 ;  /* 0x00000022050e7211 */ /* 0x000fe200078208ff */
[----:B------:R4:W5:Y:S01]  /*0220*/  LDG.E.U16 R26, [R10.64] ;  /* 0x000000060a1a7981 */ /* 0x000962000c1e1500 */
[----:B------:R-:W-:-:S02]  /*0230*/  LEA.HI.X.SX32 R13, R13, R36, 0x1, P0 ;  /* 0x000000240d0d7211 */ /* 0x000fc400000f0eff */
[----:B------:R-:W-:Y:S01]  /*0240*/  LEA.HI.X.SX32 R15, R5, R36, 0x1, P1 ;  /* 0x00000024050f7211 */ /* 0x000fe200008f0eff */
[----:B------:R-:W-:Y:S01]  /*0250*/  IMAD R5, R38, 0x2, R16 ;  /* 0x0000000226057824 */ /* 0x000fe200078e0210 */
[----:B0-----:R-:W-:Y:S01]  /*0260*/  LEA R6, P0, R16, R34, 0x1 ;  /* 0x0000002210067211 */ /* 0x001fe200078008ff */
[----:B------:R0:W3:Y:S02]  /*0270*/  LDG.E.U16 R25, [R12.64] ;  /* 0x000000060c197981 */ /* 0x0000e4000c1e1500 */
[----:B------:R-:W-:Y:S01]  /*0280*/  IMAD R17, R38, 0x2, R5 ;  /* 0x0000000226117824 */ /* 0x000fe200078e0205 */
[----:B------:R-:W-:Y:S01]  /*0290*/  LEA.HI.X.SX32 R7, R16, R36, 0x1, P0 ;  /* 0x0000002410077211 */ /* 0x000fe200000f0eff */
[----:B------:R0:W3:Y:S01]  /*02a0*/  LDG.E.U16 R24, [R14.64] ;  /* 0x000000060e187981 */ /* 0x0000e2000c1e1500 */
[C---:B-1----:R-:W-:Y:S01]  /*02b0*/  LEA R8, P0, R5.reuse, R34, 0x1 ;  /* 0x0000002205087211 */ /* 0x042fe200078008ff */
[C---:B------:R-:W-:Y:S02]  /*02c0*/  IMAD R16, R38.reuse, 0x2, R17 ;  /* 0x0000000226107824 */ /* 0x040fe400078e0211 */
[----:B------:R1:W5:Y:S01]  /*02d0*/  LDG.E.U16 R27, [R6.64] ;  /* 0x00000006061b7981 */ /* 0x000362000c1e1500 */
[----:B------:R-:W-:Y:S01]  /*02e0*/  LEA.HI.X.SX32 R9, R5, R36, 0x1, P0 ;  /* 0x0000002405097211 */ /* 0x000fe200000f0eff */
[----:B------:R-:W-:Y:S01]  /*02f0*/  IMAD R5, R38, 0x2, R16 ;  /* 0x0000000226057824 */ /* 0x000fe200078e0210 */
[----:B----4-:R-:W-:-:S03]  /*0300*/  LEA R10, P0, R17, R34, 0x1 ;  /* 0x00000022110a7211 */ /* 0x010fc600078008ff */
[----:B------:R-:W-:Y:S01]  /*0310*/  IMAD R18, R38, 0x2, R5 ;  /* 0x0000000226127824 */ /* 0x000fe200078e0205 */
[----:B0-----:R-:W-:Y:S01]  /*0320*/  LEA R12, P1, R16, R34, 0x1 ;  /* 0x00000022100c7211 */ /* 0x001fe200078208ff */
[----:B------:R0:W4:Y:S02]  /*0330*/  LDG.E.U16 R28, [R8.64] ;  /* 0x00000006081c7981 */ /* 0x000124000c1e1500 */
[----:B------:R-:W-:Y:S01]  /*0340*/  IMAD R20, R38, 0x2, R18 ;  /* 0x0000000226147824 */ /* 0x000fe200078e0212 */
[-C--:B------:R-:W-:Y:S02]  /*0350*/  LEA.HI.X.SX32 R11, R17, R36.reuse, 0x1, P0 ;  /* 0x00000024110b7211 */ /* 0x080fe400000f0eff */
[----:B------:R-:W-:Y:S01]  /*0360*/  LEA.HI.X.SX32 R13, R16, R36, 0x1, P1 ;  /* 0x00000024100d7211 */ /* 0x000fe200008f0eff */
[C---:B------:R-:W-:Y:S01]  /*0370*/  IMAD R16, R38.reuse, 0x2, R20 ;  /* 0x0000000226107824 */ /* 0x040fe200078e0214 */
[C---:B------:R-:W-:Y:S01]  /*0380*/  LEA R14, P0, R5.reuse, R34, 0x1 ;  /* 0x00000022050e7211 */ /* 0x040fe200078008ff */
[----:B------:R0:W4:Y:S03]  /*0390*/  LDG.E.U16 R29, [R10.64] ;  /* 0x000000060a1d7981 */ /* 0x000126000c1e1500 */
[----:B------:R-:W-:Y:S01]  /*03a0*/  LEA.HI.X.SX32 R15, R5, R36, 0x1, P0 ;  /* 0x00000024050f7211 */ /* 0x000fe200000f0eff */
[----:B------:R-:W-:Y:S01]  /*03b0*/  IMAD R5, R38, 0x2, R16 ;  /* 0x0000000226057824 */ /* 0x000fe200078e0210 */
[----:B-1----:R-:W-:Y:S01]  /*03c0*/  LEA R6, P0, R16, R34, 0x1 ;  /* 0x0000002210067211 */ /* 0x002fe200078008ff */
[----:B------:R1:W4:Y:S02]  /*03d0*/  LDG.E.U16 R30, [R12.64] ;  /* 0x000000060c1e7981 */ /* 0x000324000c1e1500 */
[----:B------:R-:W-:Y:S01]  /*03e0*/  IMAD R21, R38, 0x2, R5 ;  /* 0x0000000226157824 */ /* 0x000fe200078e0205 */
[----:B------:R-:W-:Y:S01]  /*03f0*/  LEA.HI.X.SX32 R7, R16, R36, 0x1, P0 ;  /* 0x0000002410077211 */ /* 0x000fe200000f0eff */
[----:B------:R1:W5:Y:S01]  /*0400*/  LDG.E.U16 R31, [R14.64] ;  /* 0x000000060e1f7981 */ /* 0x000362000c1e1500 */
[----:B------:R-:W-:-:S02]  /*0410*/  LEA R16, P1, R5, R34, 0x1 ;  /* 0x0000002205107211 */ /* 0x000fc400078208ff */
[C---:B0-----:R-:W-:Y:S01]  /*0420*/  LEA R8, P0, R18.reuse, R34, 0x1 ;  /* 0x0000002212087211 */ /* 0x041fe200078008ff */
[----:B------:R0:W5:Y:S01]  /*0430*/  LDG.E.U16 R32, [R6.64] ;  /* 0x0000000606207981 */ /* 0x000162000c1e1500 */
[-C--:B------:R-:W-:Y:S02]  /*0440*/  LEA.HI.X.SX32 R17, R5, R36.reuse, 0x1, P1 ;  /* 0x0000002405117211 */ /* 0x080fe400008f0eff */
[----:B------:R-:W-:Y:S02]  /*0450*/  LEA.HI.X.SX32 R9, R18, R36, 0x1, P0 ;  /* 0x0000002412097211 */ /* 0x000fe400000f0eff */
[CC--:B-1----:R-:W-:Y:S01]  /*0460*/  LEA R12, P1, R21.reuse, R34.reuse, 0x1 ;  /* 0x00000022150c7211 */ /* 0x0c2fe200078208ff */
[----:B------:R1:W5:Y:S01]  /*0470*/  LDG.E.U16 R33, [R16.64] ;  /* 0x0000000610217981 */ /* 0x000362000c1e1500 */
[C---:B------:R-:W-:Y:S02]  /*0480*/  LEA R10, P0, R20.reuse, R34, 0x1 ;  /* 0x00000022140a7211 */ /* 0x040fe400078008ff */
[-C--:B------:R-:W-:Y:S01]  /*0490*/  LEA.HI.X.SX32 R13, R21, R36.reuse, 0x1, P1 ;  /* 0x00000024150d7211 */ /* 0x080fe200008f0eff */
[----:B------:R0:W5:Y:S01]  /*04a0*/  LDG.E.U16 R18, [R8.64] ;  /* 0x0000000608127981 */ /* 0x000162000c1e1500 */
[----:B------:R-:W-:-:S03]  /*04b0*/  LEA.HI.X.SX32 R11, R20, R36, 0x1, P0 ;  /* 0x00000024140b7211 */ /* 0x000fc600000f0eff */
[----:B------:R0:W5:Y:S04]  /*04c0*/  LDG.E.U16 R20, [R12.64] ;  /* 0x000000060c147981 */ /* 0x000168000c1e1500 */
[----:B------:R-:W5:Y:S01]  /*04d0*/  LDG.E.U16 R11, [R10.64] ;  /* 0x000000060a0b7981 */ /* 0x000f62000c1e1500 */
[----:B------:R-:W-:-:S05]  /*04e0*/  IMAD R5, R38, 0x2, R21 ;  /* 0x0000000226057824 */ /* 0x000fca00078e0215 */
[----:B------:R-:W-:-:S04]  /*04f0*/  LEA R14, P1, R5, R34, 0x1 ;  /* 0x00000022050e7211 */ /* 0x000fc800078208ff */
[----:B------:R-:W-:-:S06]  /*0500*/  LEA.HI.X.SX32 R15, R5, R36, 0x1, P1 ;  /* 0x00000024050f7211 */ /* 0x000fcc00008f0eff */
[----:B------:R0:W5:Y:S01]  /*0510*/  LDG.E.U16 R15, [R14.64] ;  /* 0x000000060e0f7981 */ /* 0x000162000c1e1500 */
[----:B-1----:R-:W-:Y:S02]  /*0520*/  LOP3.LUT R17, R0, 0x7f, RZ, 0xc0, !PT ;  /* 0x0000007f00117812 */ /* 0x002fe400078ec0ff */
[----:B------:R-:W-:-:S03]  /*0530*/  SHF.R.S32.HI R5, RZ, 0x7, R0 ;  /* 0x00000007ff057819 */ /* 0x000fc60000011400 */
[----:B0-----:R-:W-:Y:S01]  /*0540*/  IMAD.SHL.U32 R6, R17, 0x2, RZ ;  /* 0x0000000211067824 */ /* 0x001fe200078e00ff */
[----:B------:R-:W-:-:S04]  /*0550*/  SGXT R5, R5, 0x1 ;  /* 0x000000010505781a */ /* 0x000fc80000000200 */
[----:B------:R-:W-:-:S04]  /*0560*/  LOP3.LUT R5, R6, 0x110, R5, 0x78, !PT ;  /* 0x0000011006057812 */ /* 0x000fc800078e7805 */
[C---:B------:R-:W-:Y:S02]  /*0570*/  LOP3.LUT R6, R5.reuse, 0x20, RZ, 0x3c, !PT ;  /* 0x0000002005067812 */ /* 0x040fe400078e3cff */
[C---:B------:R-:W-:Y:S02]  /*0580*/  LOP3.LUT R7, R5.reuse, 0x40, RZ, 0x3c, !PT ;  /* 0x0000004005077812 */ /* 0x040fe400078e3cff */
[----:B------:R-:W-:Y:S01]  /*0590*/  LOP3.LUT R8, R5, 0x60, RZ, 0x3c, !PT ;  /* 0x0000006005087812 */ /* 0x000fe200078e3cff */
[----:B------:R-:W-:Y:S01]  /*05a0*/  IMAD.MOV.U32 R59, RZ, RZ, -0x800000 ;  /* 0xff800000ff3b7424 */ /* 0x000fe200078e00ff */
[----:B------:R-:W-:Y:S01]  /*05b0*/  CS2R R108, SRZ ;  /* 0x00000000006c7805 */ /* 0x000fe2000001ff00 */
[----:B------:R-:W-:Y:S01]  /*05c0*/  IMAD.MOV.U32 R12, RZ, RZ, 0x3f800000 ;  /* 0x3f800000ff0c7424 */ /* 0x000fe200078e00ff */
[----:B------:R-:W-:Y:S01]  /*05d0*/  CS2R R110, SRZ ;  /* 0x00000000006e7805 */ /* 0x000fe2000001ff00 */
[----:B------:R-:W-:Y:S01]  /*05e0*/  IMAD.MOV.U32 R56, RZ, RZ, -0x800000 ;  /* 0xff800000ff387424 */ /* 0x000fe200078e00ff */
[----:B------:R-:W-:Y:S01]  /*05f0*/  CS2R R104, SRZ ;  /* 0x0000000000687805 */ /* 0x000fe2000001ff00 */
[----:B------:R-:W-:Y:S01]  /*0600*/  CS2R R106, SRZ ;  /* 0x00000000006a7805 */ /* 0x000fe2000001ff00 */
[----:B------:R-:W-:Y:S01]  /*0610*/  CS2R R116, SRZ ;  /* 0x0000000000747805 */ /* 0x000fe2000001ff00 */
[----:B------:R-:W-:Y:S01]  /*0620*/  CS2R R118, SRZ ;  /* 0x0000000000767805 */ /* 0x000fe2000001ff00 */
[----:B------:R-:W-:Y:S01]  /*0630*/  CS2R R84, SRZ ;  /* 0x0000000000547805 */ /* 0x000fe2000001ff00 */
[----:B------:R-:W-:Y:S01]  /*0640*/  CS2R R86, SRZ ;  /* 0x0000000000567805 */ /* 0x000fe2000001ff00 */
[C---:B------:R-:W-:Y:S01]  /*0650*/  LOP3.LUT R13, R0.reuse, 0xe0, RZ, 0xc0, !PT ;  /* 0x000000e0000d7812 */ /* 0x040fe200078ec0ff */
[C---:B------:R-:W-:Y:S01]  /*0660*/  IMAD.SHL.U32 R16, R0.reuse, 0x8, RZ ;  /* 0x0000000800107824 */ /* 0x040fe200078e00ff */
[----:B------:R-:W-:Y:S01]  /*0670*/  LOP3.LUT R14, R0, 0x3, RZ, 0xc0, !PT ;  /* 0x00000003000e7812 */ /* 0x000fe200078ec0ff */
[----:B--2---:R-:W-:Y:S04]  /*0680*/  STS.U16 [R5], R22 ;  /* 0x0000001605007388 */ /* 0x004fe80000000400 */
[----:B---3--:R-:W-:Y:S04]  /*0690*/  STS.U16 [R5+0x800], R24 ;  /* 0x0008001805007388 */ /* 0x008fe80000000400 */
[----:B----4-:R-:W-:Y:S04]  /*06a0*/  STS.U16 [R5+0x1000], R30 ;  /* 0x0010001e05007388 */ /* 0x010fe80000000400 */
[----:B-----5:R-:W-:Y:S04]  /*06b0*/  STS.U16 [R5+0x1800], R32 ;  /* 0x0018002005007388 */ /* 0x020fe80000000400 */
[----:B------:R-:W-:Y:S04]  /*06c0*/  STS.U16 [R6+0x200], R23 ;  /* 0x0002001706007388 */ /* 0x000fe80000000400 */
        /* <DEDUP_REMOVED lines=9> */
[----:B------:R0:W-:Y:S02]  /*0760*/  STS.U16 [R8+0x1600], R11 ;  /* 0x0016000b08007388 */ /* 0x0001e40000000400 */
[----:B0-----:R-:W-:-:S04]  /*0770*/  IADD3 R11, R19, 0x80, RZ ;  /* 0x00000080130b7810 */ /* 0x001fc80007ffe0ff */
[----:B------:R-:W-:Y:S01]  /*0780*/  ISETP.GE.AND P0, PT, R11, 0x1, PT ;  /* 0x000000010b00780c */ /* 0x000fe20003f06270 */
[----:B------:R0:W-:Y:S01]  /*0790*/  STS.U16 [R8+0x1e00], R15 ;  /* 0x001e000f08007388 */ /* 0x0001e20000000400 */
[----:B------:R-:W-:Y:S02]  /*07a0*/  IMAD.MOV.U32 R24, RZ, RZ, 0x3f800000 ;  /* 0x3f800000ff187424 */ /* 0x000fe400078e00ff */
[----:B0-----:R-:W-:-:S09]  /*07b0*/  IMAD.SHL.U32 R15, R0, 0x2, RZ ;  /* 0x00000002000f7824 */ /* 0x001fd200078e00ff */
[----:B------:R-:W-:Y:S05]  /*07c0*/  @!P0 BRA `(.L_x_0) ;  /* 0x0000462000008947 */ /* 0x000fea0003800000 */
[----:B------:R-:W-:Y:S01]  /*07d0*/  IMAD R17, R17, c[0x0][0x1b4], RZ ;  /* 0x00006d0011117a24 */ /* 0x000fe200078e02ff */
[----:B------:R-:W-:Y:S01]  /*07e0*/  LOP3.LUT R12, R0, 0x1f, RZ, 0xc0, !PT ;  /* 0x0000001f000c7812 */ /* 0x000fe200078ec0ff */
[----:B------:R-:W-:Y:S01]  /*07f0*/  IMAD R10, R2, c[0x0][0x1b0], RZ ;  /* 0x00006c00020a7a24 */ /* 0x000fe200078e02ff */
[--C-:B------:R-:W-:Y:S01]  /*0800*/  SHF.R.U32.HI R24, RZ, 0x2, R0.reuse ;  /* 0x00000002ff187819 */ /* 0x100fe20000011600 */
[----:B------:R-:W-:Y:S01]  /*0810*/  IMAD.SHL.U32 R18, R17, 0x2, RZ ;  /* 0x0000000211127824 */ /* 0x000fe200078e00ff */
[----:B------:R-:W-:Y:S01]  /*0820*/  SHF.R.U32.HI R22, RZ, 0x2, R0 ;  /* 0x00000002ff167819 */ /* 0x000fe20000011600 */
[----:B------:R-:W-:Y:S01]  /*0830*/  IMAD.SHL.U32 R9, R10, 0x2, RZ ;  /* 0x000000020a097824 */ /* 0x000fe200078e00ff */
[----:B------:R-:W-:Y:S01]  /*0840*/  LOP3.LUT R25, R15, 0x1fe, RZ, 0xc0, !PT ;  /* 0x000001fe0f197812 */ /* 0x000fe200078ec0ff */
[----:B------:R-:W-:Y:S01]  /*0850*/  IMAD R12, R12, c[0x0][0x1a8], RZ ;  /* 0x00006a000c0c7a24 */ /* 0x000fe200078e02ff */
[----:B------:R-:W-:Y:S01]  /*0860*/  SGXT.U32 R24, R24, 0x3 ;  /* 0x000000031818781a */ /* 0x000fe20000000000 */
[----:B------:R-:W-:Y:S01]  /*0870*/  IMAD.HI R23, R17, 0x2, RZ ;  /* 0x0000000211177827 */ /* 0x000fe200078e02ff */
[----:B------:R-:W-:Y:S01]  /*0880*/  IADD3 R150, P0, P1, R18, c[0x0][0x170], R9 ;  /* 0x00005c0012967a10 */ /* 0x000fe2000791e009 */
[----:B------:R-:W-:Y:S01]  /*0890*/  CS2R R108, SRZ ;  /* 0x00000000006c7805 */ /* 0x000fe2000001ff00 */
[----:B------:R-:W-:Y:S01]  /*08a0*/  SHF.R.U32.HI R18, RZ, 0x1, R13 ;  /* 0x00000001ff127819 */ /* 0x000fe2000001160d */
[----:B------:R-:W-:Y:S01]  /*08b0*/  IMAD R9, R2, c[0x0][0x1a0], RZ ;  /* 0x0000680002097a24 */ /* 0x000fe200078e02ff */
[----:B------:R-:W-:Y:S01]  /*08c0*/  LOP3.LUT R17, R25, 0x30, R22, 0x78, !PT ;  /* 0x0000003019117812 */ /* 0x000fe200078e7816 */
[----:B------:R-:W-:Y:S01]  /*08d0*/  IMAD.HI R20, R10, 0x2, RZ ;  /* 0x000000020a147827 */ /* 0x000fe200078e02ff */
[----:B------:R-:W-:Y:S01]  /*08e0*/  LOP3.LUT R18, R19, R18, R24, 0xfe, !PT ;  /* 0x0000001213127212 */ /* 0x000fe200078efe18 */
[----:B------:R-:W-:Y:S01]  /*08f0*/  CS2R R110, SRZ ;  /* 0x00000000006e7805 */ /* 0x000fe2000001ff00 */
[----:B------:R-:W-:Y:S01]  /*0900*/  LOP3.LUT R19, R0, 0x7, RZ, 0xc0, !PT ;  /* 0x0000000700137812 */ /* 0x000fe200078ec0ff */
[----:B------:R-:W-:Y:S01]  /*0910*/  IMAD.SHL.U32 R10, R9, 0x2, RZ ;  /* 0x00000002090a7824 */ /* 0x000fe200078e00ff */
[----:B------:R-:W-:Y:S01]  /*0920*/  IADD3.X R57, R23, c[0x0][0x174], R20, P0, P1 ;  /* 0x00005d0017397a10 */ /* 0x000fe200007e2414 */
[----:B------:R-:W-:Y:S01]  /*0930*/  IMAD.SHL.U32 R21, R12, 0x2, RZ ;  /* 0x000000020c157824 */ /* 0x000fe200078e00ff */
[----:B------:R-:W-:Y:S01]  /*0940*/  LOP3.LUT R22, R16, 0x30, RZ, 0xc0, !PT ;  /* 0x0000003010167812 */ /* 0x000fe200078ec0ff */
[----:B------:R-:W-:Y:S01]  /*0950*/  IMAD R20, R4, c[0x0][0x1b8], RZ ;  /* 0x00006e0004147a24 */ /* 0x000fe200078e02ff */
[----:B------:R-:W-:Y:S01]  /*0960*/  LOP3.LUT R23, R15, 0x10, RZ, 0xc0, !PT ;  /* 0x000000100f177812 */ /* 0x000fe200078ec0ff */
[----:B------:R-:W-:Y:S01]  /*0970*/  IMAD.MOV.U32 R52, RZ, RZ, c[0x0][0x1b8] ;  /* 0x00006e00ff347624 */ /* 0x000fe200078e00ff */
[----:B------:R-:W-:Y:S01]  /*0980*/  IADD3 R153, P0, P1, R21, c[0x0][0x168], R10 ;  /* 0x00005a0015997a10 */ /* 0x000fe2000791e00a */
[----:B------:R-:W-:Y:S01]  /*0990*/  IMAD R60, R19, 0x40, R22 ;  /* 0x00000040133c7824 */ /* 0x000fe200078e0216 */
[----:B------:R-:W-:Y:S01]  /*09a0*/  LOP3.LUT R25, R23, 0xe0, R0, 0xf8, !PT ;  /* 0x000000e017197812 */ /* 0x000fe200078ef800 */
[----:B------:R-:W-:Y:S01]  /*09b0*/  IMAD R21, R52, 0x2, R20 ;  /* 0x0000000234157824 */ /* 0x000fe200078e0214 */
[----:B------:R-:W-:Y:S01]  /*09c0*/  SHF.R.U32.HI R10, RZ, 0x5, R0 ;  /* 0x00000005ff0a7819 */ /* 0x000fe20000011600 */
[----:B------:R-:W-:Y:S01]  /*09d0*/  IMAD.SHL.U32 R24, R0, 0x80, RZ ;  /* 0x0000008000187824 */ /* 0x000fe200078e00ff */
[----:B------:R-:W-:Y:S01]  /*09e0*/  CS2R R104, SRZ ;  /* 0x0000000000687805 */ /* 0x000fe2000001ff00 */
[----:B------:R-:W-:Y:S01]  /*09f0*/  IMAD R22, R52, 0x2, R21 ;  /* 0x0000000234167824 */ /* 0x000fe200078e0215 */
[----:B------:R-:W-:Y:S01]  /*0a00*/  SGXT.U32 R10, R10, 0x3 ;  /* 0x000000030a0a781a */ /* 0x000fe20000000000 */
[----:B------:R-:W-:Y:S01]  /*0a10*/  IMAD R58, R19, 0x110, RZ ;  /* 0x00000110133a7824 */ /* 0x000fe200078e02ff */
[----:B------:R-:W-:Y:S01]  /*0a20*/  LOP3.LUT R19, R24, 0x800, RZ, 0xc0, !PT ;  /* 0x0000080018137812 */ /* 0x000fe200078ec0ff */
[----:B------:R-:W-:Y:S01]  /*0a30*/  IMAD R23, R52, 0x2, R22 ;  /* 0x0000000234177824 */ /* 0x000fe200078e0216 */
[-C--:B------:R-:W-:Y:S01]  /*0a40*/  LEA R32, P2, R22, R150.reuse, 0x1 ;  /* 0x0000009616207211 */ /* 0x080fe200078408ff */
[----:B------:R-:W-:Y:S01]  /*0a50*/  IMAD.HI R9, R9, 0x2, RZ ;  /* 0x0000000209097827 */ /* 0x000fe200078e02ff */
[----:B------:R-:W-:Y:S01]  /*0a60*/  LOP3.LUT R26, R58, R25, RZ, 0x3c, !PT ;  /* 0x000000193a1a7212 */ /* 0x000fe200078e3cff */
[----:B------:R-:W-:Y:S01]  /*0a70*/  CS2R R106, SRZ ;  /* 0x00000000006a7805 */ /* 0x000fe2000001ff00 */
[-C--:B------:R-:W-:Y:S01]  /*0a80*/  LEA.HI.X.SX32 R33, R22, R57.reuse, 0x1, P2 ;  /* 0x0000003916217211 */ /* 0x080fe200010f0eff */
[----:B------:R-:W-:Y:S01]  /*0a90*/  IMAD R24, R52, 0x2, R23 ;  /* 0x0000000234187824 */ /* 0x000fe200078e0217 */
[----:B------:R-:W-:Y:S01]  /*0aa0*/  CS2R R116, SRZ ;  /* 0x0000000000747805 */ /* 0x000fe2000001ff00 */
[----:B------:R-:W-:Y:S01]  /*0ab0*/  IMAD.HI R12, R12, 0x2, RZ ;  /* 0x000000020c0c7827 */ /* 0x000fe200078e02ff */
[----:B------:R-:W-:Y:S01]  /*0ac0*/  CS2R R118, SRZ ;  /* 0x0000000000767805 */ /* 0x000fe2000001ff00 */
[----:B------:R-:W-:Y:S01]  /*0ad0*/  CS2R R84, SRZ ;  /* 0x0000000000547805 */ /* 0x000fe2000001ff00 */
[----:B------:R-:W-:Y:S01]  /*0ae0*/  CS2R R86, SRZ ;  /* 0x0000000000567805 */ /* 0x000fe2000001ff00 */
[----:B------:R-:W-:Y:S01]  /*0af0*/  IMAD R25, R52, 0x2, R24 ;  /* 0x0000000234197824 */ /* 0x000fe200078e0218 */
[----:B------:R-:W-:Y:S01]  /*0b00*/  IADD3.X R59, R12, c[0x0][0x16c], R9, P0, P1 ;  /* 0x00005b000c3b7a10 */ /* 0x000fe200007e2409 */
[----:B------:R-:W-:Y:S01]  /*0b10*/  IMAD.IADD R19, R19, 0x1, R26 ;  /* 0x0000000113137824 */ /* 0x000fe200078e021a */
[-C--:B------:R-:W-:Y:S01]  /*0b20*/  LEA R28, P0, R20, R150.reuse, 0x1 ;  /* 0x00000096141c7211 */ /* 0x080fe200078008ff */
[----:B------:R-:W-:Y:S01]  /*0b30*/  IMAD R26, R52, 0x2, R25 ;  /* 0x00000002341a7824 */ /* 0x000fe200078e0219 */
[CC--:B------:R-:W-:Y:S01]  /*0b40*/  LEA R30, P1, R21.reuse, R150.reuse, 0x1 ;  /* 0x00000096151e7211 */ /* 0x0c0fe200078208ff */
[----:B------:R-:W-:Y:S01]  /*0b50*/  IMAD R10, R10, c[0x0][0x1a4], RZ ;  /* 0x000069000a0a7a24 */ /* 0x000fe200078e02ff */
[-C--:B------:R-:W-:Y:S01]  /*0b60*/  LEA.HI.X.SX32 R29, R20, R57.reuse, 0x1, P0 ;  /* 0x00000039141d7211 */ /* 0x080fe200000f0eff */
[C---:B------:R-:W-:Y:S01]  /*0b70*/  IMAD R27, R52.reuse, 0x2, R26 ;  /* 0x00000002341b7824 */ /* 0x040fe200078e021a */
[-C--:B------:R-:W-:Y:S01]  /*0b80*/  LEA.HI.X.SX32 R31, R21, R57.reuse, 0x1, P1 ;  /* 0x00000039151f7211 */ /* 0x080fe200008f0eff */
[----:B------:R-:W-:Y:S01]  /*0b90*/  IMAD.MOV.U32 R61, RZ, RZ, c[0x0][0x1a4] ;  /* 0x00006900ff3d7624 */ /* 0x000fe200078e00ff */
[-C--:B------:R-:W-:Y:S01]  /*0ba0*/  LEA R34, P0, R23, R150.reuse, 0x1 ;  /* 0x0000009617227211 */ /* 0x080fe200078008ff */
[----:B------:R-:W-:Y:S01]  /*0bb0*/  IMAD R45, R52, 0x2, R27 ;  /* 0x00000002342d7824 */ /* 0x000fe200078e021b */
[-C--:B------:R-:W-:Y:S01]  /*0bc0*/  LEA R36, P1, R24, R150.reuse, 0x1 ;  /* 0x0000009618247211 */ /* 0x080fe200078208ff */
[----:B------:R-:W-:Y:S01]  /*0bd0*/  IMAD R9, R61, 0x8, R10 ;  /* 0x000000083d097824 */ /* 0x000fe200078e020a */
[-C--:B------:R-:W-:Y:S01]  /*0be0*/  LEA.HI.X.SX32 R35, R23, R57.reuse, 0x1, P0 ;  /* 0x0000003917237211 */ /* 0x080fe200000f0eff */
[----:B------:R-:W-:Y:S01]  /*0bf0*/  IMAD R47, R52, 0x2, R45 ;  /* 0x00000002342f7824 */ /* 0x000fe200078e022d */
[-C--:B------:R-:W-:Y:S01]  /*0c00*/  LEA.HI.X.SX32 R37, R24, R57.reuse, 0x1, P1 ;  /* 0x0000003918257211 */ /* 0x080fe200008f0eff */
[----:B------:R-:W-:Y:S01]  /*0c10*/  IMAD R12, R61, 0x8, R9 ;  /* 0x000000083d0c7824 */ /* 0x000fe200078e0209 */
        /* <DEDUP_REMOVED lines=9> */
[C---:B------:R-:W-:Y:S01]  /*0cb0*/  IMAD R26, R52.reuse, 0x2, R25 ;  /* 0x00000002341a7824 */ /* 0x040fe200078e0219 */
        /* <DEDUP_REMOVED lines=9> */
[----:B------:R-:W-:Y:S01]  /*0d50*/  IMAD.MOV.U32 R154, RZ, RZ, -0x800000 ;  /* 0xff800000ff9a7424 */ /* 0x000fe200078e00ff */
[-C--:B------:R-:W-:Y:S01]  /*0d60*/  LEA R50, P2, R25, R150.reuse, 0x1 ;  /* 0x0000009619327211 */ /* 0x080fe200078408ff */
[----:B------:R-:W-:Y:S01]  /*0d70*/  IMAD.MOV.U32 R155, RZ, RZ, -0x800000 ;  /* 0xff800000ff9b7424 */ /* 0x000fe200078e00ff */
[-C--:B------:R-:W-:Y:S01]  /*0d80*/  LEA.HI.X.SX32 R49, R24, R57.reuse, 0x1, P1 ;  /* 0x0000003918317211 */ /* 0x080fe200008f0eff */
[----:B------:R-:W-:Y:S01]  /*0d90*/  IMAD R24, R52, 0x2, R56 ;  /* 0x0000000234187824 */ /* 0x000fe200078e0238 */
[-C--:B------:R-:W-:Y:S01]  /*0da0*/  LEA.HI.X.SX32 R47, R47, R57.reuse, 0x1, P0 ;  /* 0x000000392f2f7211 */ /* 0x080fe200000f0eff */
[----:B------:R-:W-:Y:S01]  /*0db0*/  UMOV UR4, URZ ;  /* 0x0000003f00047c82 */ /* 0x000fe20008000000 */
[----:B------:R-:W-:Y:S01]  /*0dc0*/  LEA.HI.X.SX32 R51, R25, R57, 0x1, P2 ;  /* 0x0000003919337211 */ /* 0x000fe200010f0eff */
[----:B------:R-:W-:Y:S01]  /*0dd0*/  UMOV UR5, URZ ;  /* 0x0000003f00057c82 */ /* 0x000fe20008000000 */
[----:B------:R-:W-:-:S02]  /*0de0*/  LEA R52, P0, R26, R150, 0x1 ;  /* 0x000000961a347211 */ /* 0x000fc400078008ff */
[CC--:B------:R-:W-:Y:S02]  /*0df0*/  LEA R54, P1, R27.reuse, R150.reuse, 0x1 ;  /* 0x000000961b367211 */ /* 0x0c0fe400078208ff */
[-C--:B------:R-:W-:Y:S02]  /*0e00*/  LEA R148, P2, R56, R150.reuse, 0x1 ;  /* 0x0000009638947211 */ /* 0x080fe400078408ff */
[C---:B------:R-:W-:Y:S02]  /*0e10*/  LEA R150, P3, R24.reuse, R150, 0x1 ;  /* 0x0000009618967211 */ /* 0x040fe400078608ff */
[-C--:B------:R-:W-:Y:S02]  /*0e20*/  LEA.HI.X.SX32 R55, R27, R57.reuse, 0x1, P1 ;  /* 0x000000391b377211 */ /* 0x080fe400008f0eff */
[----:B------:R-:W-:Y:S01]  /*0e30*/  LEA.HI.X.SX32 R151, R24, R57, 0x1, P3 ;  /* 0x0000003918977211 */ /* 0x000fe200018f0eff */
[----:B------:R-:W-:Y:S01]  /*0e40*/  IMAD R24, R61, 0x8, R23 ;  /* 0x000000083d187824 */ /* 0x000fe200078e0217 */
[----:B------:R-:W-:-:S02]  /*0e50*/  LEA R182, P1, R9, R153, 0x1 ;  /* 0x0000009909b67211 */ /* 0x000fc400078208ff */
[----:B------:R-:W-:Y:S01]  /*0e60*/  LEA.HI.X.SX32 R53, R26, R57, 0x1, P0 ;  /* 0x000000391a357211 */ /* 0x000fe200000f0eff */
[----:B------:R-:W-:Y:S01]  /*0e70*/  IMAD R25, R61, 0x8, R24 ;  /* 0x000000083d197824 */ /* 0x000fe200078e0218 */
[----:B------:R-:W-:Y:S02]  /*0e80*/  LEA R184, P0, R10, R153, 0x1 ;  /* 0x000000990ab87211 */ /* 0x000fe400078008ff */
[----:B------:R-:W-:Y:S01]  /*0e90*/  LEA.HI.X.SX32 R183, R9, R59, 0x1, P1 ;  /* 0x0000003b09b77211 */ /* 0x000fe200008f0eff */
[C---:B------:R-:W-:Y:S01]  /*0ea0*/  IMAD R9, R61.reuse, 0x8, R25 ;  /* 0x000000083d097824 */ /* 0x040fe200078e0219 */
[----:B------:R-:W-:Y:S02]  /*0eb0*/  LEA.HI.X.SX32 R149, R56, R57, 0x1, P2 ;  /* 0x0000003938957211 */ /* 0x000fe400010f0eff */
[----:B------:R-:W-:Y:S02]  /*0ec0*/  LEA R180, P2, R12, R153, 0x1 ;  /* 0x000000990cb47211 */ /* 0x000fe400078408ff */
[-C--:B------:R-:W-:Y:S01]  /*0ed0*/  LEA.HI.X.SX32 R185, R10, R59.reuse, 0x1, P0 ;  /* 0x0000003b0ab97211 */ /* 0x080fe200000f0eff */
[----:B------:R-:W-:Y:S01]  /*0ee0*/  IMAD R10, R61, 0x8, R9 ;  /* 0x000000083d0a7824 */ /* 0x000fe200078e0209 */
[----:B------:R-:W-:-:S02]  /*0ef0*/  LEA.HI.X.SX32 R181, R12, R59, 0x1, P2 ;  /* 0x0000003b0cb57211 */ /* 0x000fc400010f0eff */
[CC--:B------:R-:W-:Y:S01]  /*0f00*/  LEA R178, P0, R20.reuse, R153.reuse, 0x1 ;  /* 0x0000009914b27211 */ /* 0x0c0fe200078008ff */
[----:B------:R-:W-:Y:S01]  /*0f10*/  IMAD R12, R61, 0x8, R10 ;  /* 0x000000083d0c7824 */ /* 0x000fe200078e020a */
[----:B------:R-:W-:Y:S02]  /*0f20*/  LEA R176, P1, R21, R153, 0x1 ;  /* 0x0000009915b07211 */ /* 0x000fe400078208ff */
[----:B------:R-:W-:Y:S01]  /*0f30*/  LEA.HI.X.SX32 R179, R20, R59, 0x1, P0 ;  /* 0x0000003b14b37211 */ /* 0x000fe200000f0eff */
[----:B------:R-:W-:Y:S01]  /*0f40*/  IMAD R20, R61, 0x8, R12 ;  /* 0x000000083d147824 */ /* 0x000fe200078e020c */
[----:B------:R-:W-:Y:S02]  /*0f50*/  LEA R174, P2, R22, R153, 0x1 ;  /* 0x0000009916ae7211 */ /* 0x000fe400078408ff */
[----:B------:R-:W-:Y:S01]  /*0f60*/  LEA.HI.X.SX32 R177, R21, R59, 0x1, P1 ;  /* 0x0000003b15b17211 */ /* 0x000fe200008f0eff */
[----:B------:R-:W-:Y:S01]  /*0f70*/  IMAD R21, R61, 0x8, R20 ;  /* 0x000000083d157824 */ /* 0x000fe200078e0214 */
[----:B------:R-:W-:-:S02]  /*0f80*/  LEA R172, P0, R23, R153, 0x1 ;  /* 0x0000009917ac7211 */ /* 0x000fc400078008ff */
[----:B------:R-:W-:Y:S02]  /*0f90*/  LEA R170, P1, R24, R153, 0x1 ;  /* 0x0000009918aa7211 */ /* 0x000fe400078208ff */
[-C--:B------:R-:W-:Y:S01]  /*0fa0*/  LEA.HI.X.SX32 R175, R22, R59.reuse, 0x1, P2 ;  /* 0x0000003b16af7211 */ /* 0x080fe200010f0eff */
[----:B------:R-:W-:Y:S01]  /*0fb0*/  IMAD R22, R61, 0x8, R21 ;  /* 0x000000083d167824 */ /* 0x000fe200078e0215 */
[----:B------:R-:W-:Y:S02]  /*0fc0*/  LEA.HI.X.SX32 R173, R23, R59, 0x1, P0 ;  /* 0x0000003b17ad7211 */ /* 0x000fe400000f0eff */
[----:B------:R-:W-:Y:S02]  /*0fd0*/  LEA R168, P2, R25, R153, 0x1 ;  /* 0x0000009919a87211 */ /* 0x000fe400078408ff */
[----:B------:R-:W-:Y:S01]  /*0fe0*/  LEA.HI.X.SX32 R171, R24, R59, 0x1, P1 ;  /* 0x0000003b18ab7211 */ /* 0x000fe200008f0eff */
[----:B------:R-:W-:Y:S01]  /*0ff0*/  IMAD.MOV.U32 R24, RZ, RZ, 0x3f800000 ;  /* 0x3f800000ff187424 */ /* 0x000fe200078e00ff */
[----:B------:R-:W-:-:S02]  /*1000*/  LEA R166, P0, R9, R153, 0x1 ;  /* 0x0000009909a67211 */ /* 0x000fc400078008ff */
[----:B------:R-:W-:Y:S02]  /*1010*/  LEA R164, P1, R10, R153, 0x1 ;  /* 0x000000990aa47211 */ /* 0x000fe400078208ff */
[-C--:B------:R-:W-:Y:S02]  /*1020*/  LEA.HI.X.SX32 R169, R25, R59.reuse, 0x1, P2 ;  /* 0x0000003b19a97211 */ /* 0x080fe400010f0eff */
[----:B------:R-:W-:Y:S01]  /*1030*/  LEA.HI.X.SX32 R167, R9, R59, 0x1, P0 ;  /* 0x0000003b09a77211 */ /* 0x000fe200000f0eff */
[----:B------:R-:W-:Y:S01]  /*1040*/  IMAD R9, R61, 0x8, R22 ;  /* 0x000000083d097824 */ /* 0x000fe200078e0216 */
[----:B------:R-:W-:Y:S02]  /*1050*/  LEA R162, P2, R12, R153, 0x1 ;  /* 0x000000990ca27211 */ /* 0x000fe400078408ff */
[----:B------:R-:W-:Y:S01]  /*1060*/  LEA.HI.X.SX32 R165, R10, R59, 0x1, P1 ;  /* 0x0000003b0aa57211 */ /* 0x000fe200008f0eff */
[----:B------:R-:W-:Y:S01]  /*1070*/  IMAD.MOV.U32 R10, RZ, RZ, RZ ;  /* 0x000000ffff0a7224 */ /* 0x000fe200078e00ff */
[----:B------:R-:W-:-:S02]  /*1080*/  LEA R158, P1, R21, R153, 0x1 ;  /* 0x00000099159e7211 */ /* 0x000fc400078208ff */
[----:B------:R-:W-:Y:S01]  /*1090*/  LEA.HI.X.SX32 R163, R12, R59, 0x1, P2 ;  /* 0x0000003b0ca37211 */ /* 0x000fe200010f0eff */
[----:B------:R-:W-:Y:S01]  /*10a0*/  IMAD.MOV.U32 R12, RZ, RZ, 0x3f800000 ;  /* 0x3f800000ff0c7424 */ /* 0x000fe200078e00ff */
[-C--:B------:R-:W-:Y:S02]  /*10b0*/  LEA R160, P0, R20, R153.reuse, 0x1 ;  /* 0x0000009914a07211 */ /* 0x080fe400078008ff */
[-C--:B------:R-:W-:Y:S02]  /*10c0*/  LEA R156, P2, R22, R153.reuse, 0x1 ;  /* 0x00000099169c7211 */ /* 0x080fe400078408ff */
[----:B------:R-:W-:Y:S02]  /*10d0*/  LEA R152, P3, R9, R153, 0x1 ;  /* 0x0000009909987211 */ /* 0x000fe400078608ff */
[----:B------:R-:W-:Y:S02]  /*10e0*/  LEA.HI.X.SX32 R159, R21, R59, 0x1, P1 ;  /* 0x0000003b159f7211 */ /* 0x000fe400008f0eff */
[----:B------:R-:W-:-:S02]  /*10f0*/  LOP3.LUT R21, R58, 0x30, R15, 0x78, !PT ;  /* 0x000000303a157812 */ /* 0x000fc400078e780f */
[-C--:B------:R-:W-:Y:S01]  /*1100*/  LEA.HI.X.SX32 R161, R20, R59.reuse, 0x1, P0 ;  /* 0x0000003b14a17211 */ /* 0x080fe200000f0eff */
[----:B------:R-:W-:Y:S01]  /*1110*/  IMAD.MOV.U32 R20, RZ, RZ, RZ ;  /* 0x000000ffff147224 */ /* 0x000fe200078e00ff */
[-C--:B------:R-:W-:Y:S02]  /*1120*/  LEA.HI.X.SX32 R157, R22, R59.reuse, 0x1, P2 ;  /* 0x0000003b169d7211 */ /* 0x080fe400010f0eff */
[----:B------:R-:W-:Y:S02]  /*1130*/  LEA.HI.X.SX32 R153, R9, R59, 0x1, P3 ;  /* 0x0000003b09997211 */ /* 0x000fe400018f0eff */
[----:B------:R-:W-:Y:S02]  /*1140*/  LOP3.LUT R22, R60, 0x30, R15, 0x78, !PT ;  /* 0x000000303c167812 */ /* 0x000fe400078e780f */
[----:B------:R-:W-:Y:S02]  /*1150*/  LOP3.LUT R23, R18, 0x8, RZ, 0xfc, !PT ;  /* 0x0000000812177812 */ /* 0x000fe400078efcff */
[----:B------:R-:W-:-:S02]  /*1160*/  LOP3.LUT R9, R21, 0x40, RZ, 0x3c, !PT ;  /* 0x0000004015097812 */ /* 0x000fc400078e3cff */
.L_x_1:
[----:B------:R-:W-:-:S04]  /*1170*/  IMAD.WIDE R26, R20, 0x2, R184 ;  /* 0x00000002141a7825 */ /* 0x000fc800078e02b8 */
[C---:B------:R-:W-:Y:S01]  /*1180*/  IMAD.WIDE R56, R20.reuse, 0x2, R182 ;  /* 0x0000000214387825 */ /* 0x040fe200078e02b6 */
[----:B------:R0:W2:Y:S03]  /*1190*/  LDG.E.U16 R74, [R26.64] ;  /* 0x000000061a4a7981 */ /* 0x0000a6000c1e1500 */
[C---:B------:R-:W-:Y:S01]  /*11a0*/  IMAD.WIDE R60, R20.reuse, 0x2, R178 ;  /* 0x00000002143c7825 */ /* 0x040fe200078e02b2 */
[----:B------:R1:W3:Y:S03]  /*11b0*/  LDG.E.U16 R76, [R56.64] ;  /* 0x00000006384c7981 */ /* 0x0002e6000c1e1500 */
[C---:B------:R-:W-:Y:S01]  /*11c0*/  IMAD.WIDE R62, R20.reuse, 0x2, R176 ;  /* 0x00000002143e7825 */ /* 0x040fe200078e02b0 */
[----:B------:R4:W5:Y:S03]  /*11d0*/  LDG.E.U16 R80, [R60.64] ;  /* 0x000000063c507981 */ /* 0x000966000c1e1500 */
[C---:B------:R-:W-:Y:S01]  /*11e0*/  IMAD.WIDE R58, R20.reuse, 0x2, R180 ;  /* 0x00000002143a7825 */ /* 0x040fe200078e02b4 */
[----:B------:R1:W5:Y:S03]  /*11f0*/  LDG.E.U16 R82, [R62.64] ;  /* 0x000000063e527981 */ /* 0x000366000c1e1500 */
[C---:B------:R-:W-:Y:S01]  /*1200*/  IMAD.WIDE R64, R20.reuse, 0x2, R174 ;  /* 0x0000000214407825 */ /* 0x040fe200078e02ae */
[----:B------:R1:W5:Y:S03]  /*1210*/  LDG.E.U16 R78, [R58.64] ;  /* 0x000000063a4e7981 */ /* 0x000366000c1e1500 */
[C---:B0-----:R-:W-:Y:S01]  /*1220*/  IMAD.WIDE R26, R20.reuse, 0x2, R172 ;  /* 0x00000002141a7825 */ /* 0x041fe200078e02ac */
[----:B------:R0:W5:Y:S03]  /*1230*/  LDG.E.U16 R88, [R64.64] ;  /* 0x0000000640587981 */ /* 0x000166000c1e1500 */
[----:B------:R-:W-:-:S02]  /*1240*/  IMAD.WIDE R66, R20, 0x2, R170 ;  /* 0x0000000214427825 */ /* 0x000fc400078e02aa */
[----:B------:R0:W5:Y:S02]  /*1250*/  LDG.E.U16 R26, [R26.64] ;  /* 0x000000061a1a7981 */ /* 0x000164000c1e1500 */
[C---:B------:R-:W-:Y:S02]  /*1260*/  IMAD.WIDE R68, R20.reuse, 0x2, R168 ;  /* 0x0000000214447825 */ /* 0x040fe400078e02a8 */
[----:B------:R-:W5:Y:S02]  /*1270*/  LDG.E.U16 R66, [R66.64] ;  /* 0x0000000642427981 */ /* 0x000f64000c1e1500 */
[C---:B------:R-:W-:Y:S02]  /*1280*/  IMAD.WIDE R70, R20.reuse, 0x2, R166 ;  /* 0x0000000214467825 */ /* 0x040fe400078e02a6 */
[----:B------:R-:W5:Y:S02]  /*1290*/  LDG.E.U16 R68, [R68.64] ;  /* 0x0000000644447981 */ /* 0x000f64000c1e1500 */
[----:B------:R-:W-:-:S02]  /*12a0*/  IMAD.WIDE R72, R20, 0x2, R164 ;  /* 0x0000000214487825 */ /* 0x000fc400078e02a4 */
[----:B------:R-:W5:Y:S02]  /*12b0*/  LDG.E.U16 R70, [R70.64] ;  /* 0x0000000646467981 */ /* 0x000f64000c1e1500 */
[C---:B-1----:R-:W-:Y:S02]  /*12c0*/  IMAD.WIDE R56, R20.reuse, 0x2, R162 ;  /* 0x0000000214387825 */ /* 0x042fe400078e02a2 */
[----:B------:R-:W5:Y:S02]  /*12d0*/  LDG.E.U16 R72, [R72.64] ;  /* 0x0000000648487981 */ /* 0x000f64000c1e1500 */
[C---:B----4-:R-:W-:Y:S02]  /*12e0*/  IMAD.WIDE R60, R20.reuse, 0x2, R158 ;  /* 0x00000002143c7825 */ /* 0x050fe400078e029e */
[----:B------:R-:W4:Y:S02]  /*12f0*/  LDG.E.U16 R56, [R56.64] ;  /* 0x0000000638387981 */ /* 0x000f24000c1e1500 */
[----:B------:R-:W-:-:S02]  /*1300*/  IMAD.WIDE R62, R20, 0x2, R156 ;  /* 0x00000002143e7825 */ /* 0x000fc400078e029c */
[----:B------:R-:W4:Y:S02]  /*1310*/  LDG.E.U16 R60, [R60.64] ;  /* 0x000000063c3c7981 */ /* 0x000f24000c1e1500 */
[C---:B------:R-:W-:Y:S02]  /*1320*/  IMAD.WIDE R58, R20.reuse, 0x2, R160 ;  /* 0x00000002143a7825 */ /* 0x040fe400078e02a0 */
[----:B------:R-:W4:Y:S02]  /*1330*/  LDG.E.U16 R62, [R62.64] ;  /* 0x000000063e3e7981 */ /* 0x000f24000c1e1500 */
[----:B0-----:R-:W-:Y:S02]  /*1340*/  IMAD.WIDE R64, R20, 0x2, R152 ;  /* 0x0000000214407825 */ /* 0x001fe400078e0298 */
[----:B------:R-:W4:Y:S04]  /*1350*/  LDG.E.U16 R90, [R58.64] ;  /* 0x000000063a5a7981 */ /* 0x000f28000c1e1500 */
[----:B------:R-:W4:Y:S04]  /*1360*/  LDG.E.U16 R96, [R64.64] ;  /* 0x0000000640607981 */ /* 0x000f28000c1e1500 */
[----:B------:R-:W-:Y:S01]  /*1370*/  BAR.SYNC.DEFER_BLOCKING 0x0 ;  /* 0x0000000000007b1d */ /* 0x000fe20000010000 */
[----:B------:R-:W-:-:S05]  /*1380*/  LEA R186, P0, R14, UR4, 0x1 ;  /* 0x000000040eba7c11 */ /* 0x000fca000f8008ff */
[----:B------:R-:W-:Y:S01]  /*1390*/  IMAD.X R27, RZ, RZ, UR5, P0 ;  /* 0x00000005ff1b7e24 */ /* 0x000fe200080e06ff */
[----:B------:R-:W-:-:S04]  /*13a0*/  LOP3.LUT R25, R186, 0x71, RZ, 0xfc, !PT ;  /* 0x00000071ba197812 */ /* 0x000fc800078efcff */
[CC--:B------:R-:W-:Y:S02]  /*13b0*/  ISETP.GT.U32.AND P5, PT, R25.reuse, R18.reuse, PT ;  /* 0x000000121900720c */ /* 0x0c0fe40003fa4070 */
[----:B------:R-:W-:Y:S02]  /*13c0*/  ISETP.GT.U32.AND P4, PT, R25, R23, PT ;  /* 0x000000171900720c */ /* 0x000fe40003f84070 */
[----:B------:R-:W-:Y:S02]  /*13d0*/  ISETP.GT.U32.AND.EX P5, PT, R27, RZ, PT, P5 ;  /* 0x000000ff1b00720c */ /* 0x000fe40003fa4150 */
[----:B------:R-:W-:Y:S02]  /*13e0*/  LOP3.LUT R25, R186, 0x79, RZ, 0xfc, !PT ;  /* 0x00000079ba197812 */ /* 0x000fe400078efcff */
[----:B------:R-:W-:Y:S02]  /*13f0*/  SEL R196, RZ, 0x4, !P5 ;  /* 0x00000004ffc47807 */ /* 0x000fe40006800000 */
[----:B------:R-:W-:-:S02]  /*1400*/  ISETP.GT.U32.AND P2, PT, R25, R18, PT ;  /* 0x000000121900720c */ /* 0x000fc40003f44070 */
[----:B------:R-:W-:Y:S02]  /*1410*/  ISETP.GT.U32.AND P3, PT, R25, R23, PT ;  /* 0x000000171900720c */ /* 0x000fe40003f64070 */
[----:B------:R-:W-:Y:S02]  /*1420*/  ISETP.GT.U32.AND.EX P4, PT, R27, RZ, PT, P4 ;  /* 0x000000ff1b00720c */ /* 0x000fe40003f84140 */
[C---:B------:R-:W-:Y:S02]  /*1430*/  LOP3.LUT R25, R186.reuse, 0x60, RZ, 0xfc, !PT ;  /* 0x00000060ba197812 */ /* 0x040fe400078efcff */
[----:B------:R-:W-:Y:S01]  /*1440*/  SEL R198, RZ, 0x1, !P4 ;  /* 0x00000001ffc67807 */ /* 0x000fe20006000000 */
[----:B--2---:R-:W-:Y:S04]  /*1450*/  STS.U16 [R17+0x2000], R74 ;  /* 0x0020004a11007388 */ /* 0x004fe80000000400 */
[----:B---3--:R-:W-:Y:S04]  /*1460*/  STS.U16 [R17+0x2200], R76 ;  /* 0x0022004c11007388 */ /* 0x008fe80000000400 */
        /* <DEDUP_REMOVED lines=9> */
[----:B----4-:R-:W-:Y:S04]  /*1500*/  STS.U16 [R17+0x3600], R56 ;  /* 0x0036003811007388 */ /* 0x010fe80000000400 */
[----:B------:R-:W-:Y:S04]  /*1510*/  STS.U16 [R17+0x3a00], R60 ;  /* 0x003a003c11007388 */ /* 0x000fe80000000400 */
[----:B------:R-:W-:Y:S04]  /*1520*/  STS.U16 [R17+0x3c00], R62 ;  /* 0x003c003e11007388 */ /* 0x000fe80000000400 */
[----:B------:R-:W-:Y:S04]  /*1530*/  STS.U16 [R17+0x3800], R90 ;  /* 0x0038005a11007388 */ /* 0x000fe80000000400 */
[----:B------:R-:W-:Y:S04]  /*1540*/  STS.U16 [R17+0x3e00], R96 ;  /* 0x003e006011007388 */ /* 0x000fe80000000400 */
[----:B------:R-:W-:Y:S06]  /*1550*/  BAR.SYNC.DEFER_BLOCKING 0x0 ;  /* 0x0000000000007b1d */ /* 0x000fec0000010000 */
[----:B------:R-:W-:Y:S04]  /*1560*/  LDSM.16.MT88.4 R128, [R19] ;  /* 0x000000001380783b */ /* 0x000fe80000004200 */
[----:B------:R-:W0:Y:S04]  /*1570*/  LDSM.16.M88.4 R112, [R22+0x2000] ;  /* 0x002000001670783b */ /* 0x000e280000000200 */
[----:B------:R-:W1:Y:S04]  /*1580*/  LDSM.16.MT88.4 R92, [R19+0x1000] ;  /* 0x00100000135c783b */ /* 0x000e680000004200 */
[----:B------:R-:W2:Y:S04]  /*1590*/  LDSM.16.M88.4 R100, [R22+0x2200] ;  /* 0x002200001664783b */ /* 0x000ea80000000200 */
[----:B------:R-:W3:Y:S04]  /*15a0*/  LDSM.16.M88.4 R80, [R22+0x2400] ;  /* 0x002400001650783b */ /* 0x000ee80000000200 */
[----:B------:R-:W4:Y:S04]  /*15b0*/  LDSM.16.M88.4 R64, [R22+0x2800] ;  /* 0x002800001640783b */ /* 0x000f280000000200 */
[----:B------:R-:W5:Y:S04]  /*15c0*/  LDSM.16.M88.4 R120, [R22+0x2600] ;  /* 0x002600001678783b */ /* 0x000f680000000200 */
[----:B------:R-:W1:Y:S04]  /*15d0*/  LDSM.16.M88.4 R68, [R22+0x2c00] ;  /* 0x002c00001644783b */ /* 0x000e680000000200 */
[----:B------:R-:W-:Y:S04]  /*15e0*/  LDSM.16.M88.4 R96, [R22+0x2e00] ;  /* 0x002e00001660783b */ /* 0x000fe80000000200 */
[----:B------:R-:W-:Y:S04]  /*15f0*/  LDSM.16.M88.4 R88, [R22+0x3200] ;  /* 0x003200001658783b */ /* 0x000fe80000000200 */
[----:B------:R-:W-:Y:S01]  /*1600*/  LDSM.16.M88.4 R72, [R22+0x2a00] ;  /* 0x002a00001648783b */ /* 0x000fe20000000200 */
[----:B0-----:R-:W-:Y:S03]  /*1610*/  HMMA.16816.F32.BF16 R56, R128, R112, RZ ;  /* 0x000000708038723c */ /* 0x001fe600000418ff */
[----:B------:R-:W-:Y:S01]  /*1620*/  LDSM.16.M88.4 R124, [R22+0x3000] ;  /* 0x00300000167c783b */ /* 0x000fe20000000200 */
[----:B------:R-:W-:-:S03]  /*1630*/  LOP3.LUT R26, R186, 0x70, RZ, 0xfc, !PT ;  /* 0x00000070ba1a7812 */ /* 0x000fc600078efcff */
[----:B------:R-:W-:Y:S11]  /*1640*/  LDSM.16.M88.4 R140, [R22+0x3600] ;  /* 0x00360000168c783b */ /* 0x000ff60000000200 */
[----:B------:R-:W-:Y:S06]  /*1650*/  @!UPT UIADD3 URZ, URZ, URZ, URZ ;  /* 0x0000003f3f3ff290 */ /* 0x000fec000fffe03f */
[----:B-1----:R-:W-:Y:S08]  /*1660*/  HMMA.16816.F32.BF16 R112, R92, R114, R56 ;  /* 0x000000725c70723c */ /* 0x002ff00000041838 */
[C---:B--2---:R-:W-:Y:S08]  /*1670*/  HMMA.16816.F32.BF16 R56, R128.reuse, R100, RZ ;  /* 0x000000648038723c */ /* 0x044ff000000418ff */
[----:B---3--:R-:W-:Y:S11]  /*1680*/  HMMA.16816.F32.BF16 R76, R128, R80, RZ ;  /* 0x00000050804c723c */ /* 0x008ff600000418ff */
[----:B------:R-:W-:Y:S05]  /*1690*/  @!UPT UIADD3 URZ, URZ, URZ, URZ ;  /* 0x0000003f3f3ff290 */ /* 0x000fea000fffe03f */
[C---:B------:R-:W-:Y:S01]  /*16a0*/  HMMA.16816.F32.BF16 R100, R92.reuse, R102, R56 ;  /* 0x000000665c64723c */ /* 0x040fe20000041838 */
[----:B------:R-:W0:Y:S07]  /*16b0*/  LDSM.16.M88.4 R56, [R22+0x3e00] ;  /* 0x003e00001638783b */ /* 0x000e2e0000000200 */
[----:B------:R-:W-:Y:S08]  /*16c0*/  HMMA.16816.F32.BF16 R76, R92, R82, R76 ;  /* 0x000000525c4c723c */ /* 0x000ff0000004184c */
[C---:B----4-:R-:W-:Y:S08]  /*16d0*/  HMMA.16816.F32.BF16 R80, R128.reuse, R64, RZ ;  /* 0x000000408050723c */ /* 0x050ff000000418ff */
[C---:B-----5:R-:W-:Y:S08]  /*16e0*/  HMMA.16816.F32.BF16 R60, R128.reuse, R120, RZ ;  /* 0x00000078803c723c */ /* 0x060ff000000418ff */
[----:B------:R-:W-:Y:S08]  /*16f0*/  HMMA.16816.F32.BF16 R132, R128, R68, RZ ;  /* 0x000000448084723c */ /* 0x000ff000000418ff */
[----:B------:R-:W-:Y:S08]  /*1700*/  HMMA.16816.F32.BF16 R64, R92, R66, R80 ;  /* 0x000000425c40723c */ /* 0x000ff00000041850 */
[----:B0-----:R-:W-:Y:S08]  /*1710*/  HMMA.16816.F32.BF16 R80, R128, R56, RZ ;  /* 0x000000388050723c */ /* 0x001ff000000418ff */
[----:B------:R-:W-:Y:S08]  /*1720*/  HMMA.16816.F32.BF16 R120, R92, R122, R60 ;  /* 0x0000007a5c78723c */ /* 0x000ff0000004183c */
[----:B------:R-:W-:Y:S08]  /*1730*/  HMMA.16816.F32.BF16 R60, R128, R96, RZ ;  /* 0x00000060803c723c */ /* 0x000ff000000418ff */
[----:B------:R-:W-:Y:S01]  /*1740*/  HMMA.16816.F32.BF16 R68, R92, R70, R132 ;  /* 0x000000465c44723c */ /* 0x000fe20000041884 */
[----:B------:R-:W0:Y:S01]  /*1750*/  LDSM.16.M88.4 R132, [R22+0x3400] ;  /* 0x003400001684783b */ /* 0x000e220000000200 */
[----:B------:R-:W-:-:S06]  /*1760*/  ISETP.GT.U32.AND P1, PT, R26, R18, PT ;  /* 0x000000121a00720c */ /* 0x000fcc0003f24070 */
[----:B------:R-:W-:Y:S08]  /*1770*/  HMMA.16816.F32.BF16 R80, R92, R58, R80 ;  /* 0x0000003a5c50723c */ /* 0x000ff00000041850 */
[----:B------:R-:W-:Y:S01]  /*1780*/  HMMA.16816.F32.BF16 R56, R128, R88, RZ ;  /* 0x000000588038723c */ /* 0x000fe200000418ff */
[----:B------:R-:W-:Y:S02]  /*1790*/  ISETP.GT.U32.AND P6, PT, R26, R23, PT ;  /* 0x000000171a00720c */ /* 0x000fe40003fc4070 */
[----:B------:R-:W-:-:S02]  /*17a0*/  ISETP.GT.U32.AND.EX P1, PT, R27, RZ, PT, P1 ;  /* 0x000000ff1b00720c */ /* 0x000fc40003f24110 */
[----:B------:R-:W-:-:S03]  /*17b0*/  LOP3.LUT R26, R186, 0x78, RZ, 0xfc, !PT ;  /* 0x00000078ba1a7812 */ /* 0x000fc600078efcff */
[----:B------:R-:W-:Y:S01]  /*17c0*/  HMMA.16816.F32.BF16 R136, R128, R72, RZ ;  /* 0x000000488088723c */ /* 0x000fe200000418ff */
[----:B------:R-:W-:Y:S02]  /*17d0*/  SEL R197, RZ, 0x7fff8, !P1 ;  /* 0x0007fff8ffc57807 */ /* 0x000fe40004800000 */
[C---:B------:R-:W-:Y:S02]  /*17e0*/  ISETP.GT.U32.AND P0, PT, R26.reuse, R18, PT ;  /* 0x000000121a00720c */ /* 0x040fe40003f04070 */
[----:B------:R-:W-:-:S03]  /*17f0*/  ISETP.GT.U32.AND P1, PT, R26, R23, PT ;  /* 0x000000171a00720c */ /* 0x000fc60003f24070 */
[----:B------:R-:W-:Y:S01]  /*1800*/  HMMA.16816.F32.BF16 R60, R92, R98, R60 ;  /* 0x000000625c3c723c */ /* 0x000fe2000004183c */
[C---:B------:R-:W-:Y:S02]  /*1810*/  ISETP.GT.U32.AND.EX P0, PT, R27.reuse, RZ, PT, P0 ;  /* 0x000000ff1b00720c */ /* 0x040fe40003f04100 */
[----:B------:R-:W-:-:S05]  /*1820*/  ISETP.GT.U32.AND.EX P1, PT, R27, RZ, PT, P1 ;  /* 0x000000ff1b00720c */ /* 0x000fca0003f24110 */
[----:B------:R-:W-:Y:S01]  /*1830*/  HMMA.16816.F32.BF16 R96, R128, R124, RZ ;  /* 0x0000007c8060723c */ /* 0x000fe200000418ff */
[----:B------:R-:W-:Y:S02]  /*1840*/  IADD3 R88, P5, R186, 0x38, RZ ;  /* 0x00000038ba587810 */ /* 0x000fe40007fbe0ff */
[----:B------:R-:W-:Y:S02]  /*1850*/  ISETP.GT.U32.AND.EX P6, PT, R27, RZ, PT, P6 ;  /* 0x000000ff1b00720c */ /* 0x000fe40003fc4160 */
[----:B------:R-:W-:Y:S02]  /*1860*/  SEL R195, RZ, 0x1fffe, !P1 ;  /* 0x0001fffeffc37807 */ /* 0x000fe40004800000 */
[----:B------:R-:W-:Y:S02]  /*1870*/  SEL R193, RZ, 0x7fff8, !P0 ;  /* 0x0007fff8ffc17807 */ /* 0x000fe40004000000 */
[C---:B------:R-:W-:Y:S02]  /*1880*/  ISETP.GT.U32.AND P1, PT, R88.reuse, R18, PT ;  /* 0x000000125800720c */ /* 0x040fe40003f24070 */
[----:B------:R-:W-:-:S02]  /*1890*/  ISETP.GT.U32.AND P0, PT, R88, R23, PT ;  /* 0x000000175800720c */ /* 0x000fc40003f04070 */
[C---:B------:R-:W-:Y:S01]  /*18a0*/  HMMA.16816.F32.BF16 R88, R92.reuse, R90, R56 ;  /* 0x0000005a5c58723c */ /* 0x040fe20000041838 */
[----:B------:R-:W-:Y:S01]  /*18b0*/  SEL R199, RZ, 0x1fffe, !P6 ;  /* 0x0001fffeffc77807 */ /* 0x000fe20007000000 */
[----:B------:R-:W1:Y:S01]  /*18c0*/  LDSM.16.M88.4 R56, [R22+0x3800] ;  /* 0x003800001638783b */ /* 0x000e620000000200 */
[C---:B------:R-:W-:Y:S02]  /*18d0*/  ISETP.GT.U32.AND P6, PT, R25.reuse, R18, PT ;  /* 0x000000121900720c */ /* 0x040fe40003fc4070 */
[----:B------:R-:W-:Y:S01]  /*18e0*/  ISETP.GT.U32.AND P4, PT, R25, R23, PT ;  /* 0x000000171900720c */ /* 0x000fe20003f84070 */
[----:B------:R-:W-:Y:S01]  /*18f0*/  FMUL R25, R83, c[0x0][0x188] ;  /* 0x0000620053197a20 */ /* 0x000fe20000400000 */
[C---:B------:R-:W-:Y:S02]  /*1900*/  ISETP.GT.U32.AND.EX P3, PT, R27.reuse, RZ, PT, P3 ;  /* 0x000000ff1b00720c */ /* 0x040fe40003f64130 */
[----:B------:R-:W-:Y:S01]  /*1910*/  LOP3.LUT R26, R186, 0x61, RZ, 0xfc, !PT ;  /* 0x00000061ba1a7812 */ /* 0x000fe200078efcff */
[----:B------:R-:W-:Y:S01]  /*1920*/  HMMA.16816.F32.BF16 R72, R92, R74, R136 ;  /* 0x0000004a5c48723c */ /* 0x000fe20000041888 */
[----:B------:R-:W-:Y:S01]  /*1930*/  ISETP.GT.U32.AND.EX P2, PT, R27, RZ, PT, P2 ;  /* 0x000000ff1b00720c */ /* 0x000fe20003f44120 */
[----:B------:R-:W2:Y:S01]  /*1940*/  LDSM.16.M88.4 R136, [R22+0x3a00] ;  /* 0x003a00001688783b */ /* 0x000ea20000000200 */
[----:B------:R-:W-:-:S02]  /*1950*/  SEL R194, RZ, 0x1, !P3 ;  /* 0x00000001ffc27807 */ /* 0x000fc40005800000 */
[----:B------:R-:W-:Y:S02]  /*1960*/  FSEL R25, R25, -INF , !P3 ;  /* 0xff80000019197808 */ /* 0x000fe40005800000 */
[C---:B------:R-:W-:Y:S02]  /*1970*/  ISETP.GT.U32.AND P3, PT, R26.reuse, R23, PT ;  /* 0x000000171a00720c */ /* 0x040fe40003f64070 */
[C---:B------:R-:W-:Y:S01]  /*1980*/  ISETP.GT.U32.AND.EX P6, PT, R27.reuse, RZ, PT, P6 ;  /* 0x000000ff1b00720c */ /* 0x040fe20003fc4160 */
[----:B------:R-:W-:Y:S01]  /*1990*/  HMMA.16816.F32.BF16 R96, R92, R126, R96 ;  /* 0x0000007e5c60723c */ /* 0x000fe20000041860 */
[----:B------:R-:W-:Y:S02]  /*19a0*/  SEL R192, RZ, 0x4, !P2 ;  /* 0x00000004ffc07807 */ /* 0x000fe40005000000 */
[----:B------:R-:W-:Y:S02]  /*19b0*/  ISETP.GT.U32.AND P2, PT, R26, R18, PT ;  /* 0x000000121a00720c */ /* 0x000fe40003f44070 */
[----:B------:R-:W-:-:S02]  /*19c0*/  ISETP.GT.U32.AND.EX P3, PT, R27, RZ, PT, P3 ;  /* 0x000000ff1b00720c */ /* 0x000fc40003f64130 */
[C---:B------:R-:W-:Y:S01]  /*19d0*/  LOP3.LUT R26, R186.reuse, 0x69, RZ, 0xfc, !PT ;  /* 0x00000069ba1a7812 */ /* 0x040fe200078efcff */
[----:B0-----:R-:W-:Y:S01]  /*19e0*/  HMMA.16816.F32.BF16 R124, R128, R132, RZ ;  /* 0x00000084807c723c */ /* 0x001fe200000418ff */
[----:B------:R-:W-:Y:S02]  /*19f0*/  ISETP.GT.U32.AND.EX P4, PT, R27, RZ, PT, P4 ;  /* 0x000000ff1b00720c */ /* 0x000fe40003f84140 */
[----:B------:R-:W-:Y:S02]  /*1a00*/  SEL R189, RZ, 0x7fff8, !P6 ;  /* 0x0007fff8ffbd7807 */ /* 0x000fe40007000000 */
[----:B------:R-:W-:Y:S02]  /*1a10*/  IADD3 R83, P6, R186, 0x8, RZ ;  /* 0x00000008ba537810 */ /* 0x000fe40007fde0ff */
[----:B------:R-:W-:Y:S01]  /*1a20*/  IMAD.X R132, RZ, RZ, R27, P5 ;  /* 0x000000ffff847224 */ /* 0x000fe200028e061b */
[----:B------:R-:W-:Y:S02]  /*1a30*/  SEL R190, RZ, 0x1, !P3 ;  /* 0x00000001ffbe7807 */ /* 0x000fe40005800000 */
[----:B------:R-:W-:-:S02]  /*1a40*/  ISETP.GT.U32.AND P3, PT, R26, R18, PT ;  /* 0x000000121a00720c */ /* 0x000fc40003f64070 */
[----:B------:R-:W-:Y:S01]  /*1a50*/  ISETP.GT.U32.AND P5, PT, R26, R23, PT ;  /* 0x000000171a00720c */ /* 0x000fe20003fa4070 */
[----:B------:R-:W-:Y:S01]  /*1a60*/  FMUL R26, R60, c[0x0][0x188] ;  /* 0x000062003c1a7a20 */ /* 0x000fe20000400000 */
[----:B------:R-:W-:Y:S02]  /*1a70*/  SEL R191, RZ, 0x1fffe, !P4 ;  /* 0x0001fffeffbf7807 */ /* 0x000fe40006000000 */
[----:B------:R-:W-:Y:S02]  /*1a80*/  ISETP.GT.U32.AND P4, PT, R83, R18, PT ;  /* 0x000000125300720c */ /* 0x000fe40003f84070 */
[----:B------:R-:W-:Y:S02]  /*1a90*/  ISETP.GT.U32.AND.EX P1, PT, R132, RZ, PT, P1 ;  /* 0x000000ff8400720c */ /* 0x000fe40003f24110 */
[----:B------:R-:W-:Y:S01]  /*1aa0*/  LOP3.LUT R83, R186, 0x68, RZ, 0xfc, !PT ;  /* 0x00000068ba537812 */ /* 0x000fe200078efcff */
[----:B------:R-:W-:Y:S01]  /*1ab0*/  HMMA.16816.F32.BF16 R144, R128, R140, RZ ;  /* 0x0000008c8090723c */ /* 0x000fe200000418ff */
[----:B------:R-:W-:-:S02]  /*1ac0*/  FSEL R26, R26, -INF , !P1 ;  /* 0xff8000001a1a7808 */ /* 0x000fc40004800000 */
[----:B------:R-:W-:Y:S01]  /*1ad0*/  ISETP.GT.U32.AND P1, PT, R83, R23, PT ;  /* 0x000000175300720c */ /* 0x000fe20003f24070 */
[----:B------:R-:W-:Y:S01]  /*1ae0*/  FMUL R62, R62, c[0x0][0x188] ;  /* 0x000062003e3e7a20 */ /* 0x000fe20000400000 */
[C---:B------:R-:W-:Y:S02]  /*1af0*/  ISETP.GT.U32.AND.EX P2, PT, R27.reuse, RZ, PT, P2 ;  /* 0x000000ff1b00720c */ /* 0x040fe40003f44120 */
[----:B------:R-:W-:Y:S02]  /*1b00*/  ISETP.GT.U32.AND.EX P0, PT, R132, RZ, PT, P0 ;  /* 0x000000ff8400720c */ /* 0x000fe40003f04100 */
[C---:B------:R-:W-:Y:S02]  /*1b10*/  ISETP.GT.U32.AND.EX P5, PT, R27.reuse, RZ, PT, P5 ;  /* 0x000000ff1b00720c */ /* 0x040fe40003fa4150 */
[----:B------:R-:W-:Y:S02]  /*1b20*/  ISETP.GT.U32.AND.EX P1, PT, R27, RZ, PT, P1 ;  /* 0x000000ff1b00720c */ /* 0x000fe40003f24110 */
[----:B------:R-:W-:-:S02]  /*1b30*/  SEL R188, RZ, 0x4, !P2 ;  /* 0x00000004ffbc7807 */ /* 0x000fc40005000000 */
[----:B------:R-:W-:Y:S02]  /*1b40*/  ISETP.GT.U32.AND P2, PT, R83, R18, PT ;  /* 0x000000125300720c */ /* 0x000fe40003f44070 */
[----:B------:R-:W-:Y:S02]  /*1b50*/  FSEL R83, R62, -INF , !P0 ;  /* 0xff8000003e537808 */ /* 0x000fe40004000000 */
[----:B------:R-:W-:Y:S02]  /*1b60*/  SEL R62, RZ, 0x1, !P5 ;  /* 0x00000001ff3e7807 */ /* 0x000fe40006800000 */
[----:B------:R-:W-:Y:S02]  /*1b70*/  SEL R187, RZ, 0x1fffe, !P1 ;  /* 0x0001fffeffbb7807 */ /* 0x000fe40004800000 */
[C---:B------:R-:W-:Y:S02]  /*1b80*/  ISETP.GT.U32.AND.EX P3, PT, R27.reuse, RZ, PT, P3 ;  /* 0x000000ff1b00720c */ /* 0x040fe40003f64130 */
[----:B------:R-:W-:Y:S01]  /*1b90*/  IADD3 R132, P0, R186, 0x9, RZ ;  /* 0x00000009ba847810 */ /* 0x000fe20007f1e0ff */
[----:B------:R-:W-:Y:S01]  /*1ba0*/  IMAD.IADD R62, R62, 0x1, R187 ;  /* 0x000000013e3e7824 */ /* 0x000fe200078e02bb */
[----:B------:R-:W-:Y:S01]  /*1bb0*/  SEL R60, RZ, 0x4, !P3 ;  /* 0x00000004ff3c7807 */ /* 0x000fe20005800000 */
[----:B------:R-:W-:Y:S01]  /*1bc0*/  HMMA.16816.F32.BF16 R124, R92, R134, R124 ;  /* 0x000000865c7c723c */ /* 0x000fe2000004187c */
[----:B------:R-:W-:-:S02]  /*1bd0*/  ISETP.GT.U32.AND.EX P2, PT, R27, RZ, PT, P2 ;  /* 0x000000ff1b00720c */ /* 0x000fc40003f44120 */
[CC--:B------:R-:W-:Y:S02]  /*1be0*/  ISETP.GT.U32.AND P3, PT, R132.reuse, R18.reuse, PT ;  /* 0x000000128400720c */ /* 0x0c0fe40003f64070 */
[-C--:B------:R-:W-:Y:S01]  /*1bf0*/  ISETP.GT.U32.AND P5, PT, R132, R23.reuse, PT ;  /* 0x000000178400720c */ /* 0x080fe20003fa4070 */
[----:B------:R-:W-:Y:S02]  /*1c00*/  IMAD.X R200, RZ, RZ, R27, P6 ;  /* 0x000000ffffc87224 */ /* 0x000fe400030e061b */
[----:B-1----:R-:W-:Y:S01]  /*1c10*/  HMMA.16816.F32.BF16 R132, R128, R56, RZ ;  /* 0x000000388084723c */ /* 0x002fe200000418ff */
[----:B------:R-:W-:Y:S02]  /*1c20*/  IADD3 R140, P6, R186, 0x10, RZ ;  /* 0x00000010ba8c7810 */ /* 0x000fe40007fde0ff */
[----:B------:R-:W-:Y:S02]  /*1c30*/  SEL R141, RZ, 0x7fff8, !P2 ;  /* 0x0007fff8ff8d7807 */ /* 0x000fe40005000000 */
[----:B------:R-:W-:Y:S01]  /*1c40*/  LOP3.LUT R62, R62, 0x3, RZ, 0xc0, !PT ;  /* 0x000000033e3e7812 */ /* 0x000fe200078ec0ff */
[----:B------:R-:W-:Y:S01]  /*1c50*/  FMUL R100, R100, c[0x0][0x188] ;  /* 0x0000620064647a20 */ /* 0x000fe20000400000 */
[C---:B------:R-:W-:Y:S01]  /*1c60*/  ISETP.GT.U32.AND P1, PT, R140.reuse, R18, PT ;  /* 0x000000128c00720c */ /* 0x040fe20003f24070 */
[----:B------:R-:W-:Y:S01]  /*1c70*/  HMMA.16816.F32.BF16 R144, R92, R142, R144 ;  /* 0x0000008e5c90723c */ /* 0x000fe20000041890 */
[----:B------:R-:W-:-:S02]  /*1c80*/  ISETP.GT.U32.AND P2, PT, R140, R23, PT ;  /* 0x000000178c00720c */ /* 0x000fc40003f44070 */
[----:B------:R-:W-:Y:S02]  /*1c90*/  IADD3 R60, R62, R141, R60 ;  /* 0x0000008d3e3c7210 */ /* 0x000fe40007ffe03c */
[----:B------:R-:W-:-:S03]  /*1ca0*/  ISETP.GT.U32.AND.EX P4, PT, R200, RZ, PT, P4 ;  /* 0x000000ffc800720c */ /* 0x000fc60003f84140 */
[----:B--2---:R-:W-:Y:S01]  /*1cb0*/  HMMA.16816.F32.BF16 R140, R128, R136, RZ ;  /* 0x00000088808c723c */ /* 0x004fe200000418ff */
[----:B------:R-:W-:Y:S02]  /*1cc0*/  FSEL R100, R100, -INF , !P4 ;  /* 0xff80000064647808 */ /* 0x000fe40006000000 */
[----:B------:R-:W-:Y:S01]  /*1cd0*/  ISETP.GT.U32.AND P4, PT, R186, R23, PT ;  /* 0x00000017ba00720c */ /* 0x000fe20003f84070 */
[----:B------:R-:W-:Y:S02]  /*1ce0*/  FMUL R114, R114, c[0x0][0x188] ;  /* 0x0000620072727a20 */ /* 0x000fe40000400000 */
[----:B------:R-:W-:Y:S01]  /*1cf0*/  IMAD.IADD R190, R190, 0x1, R191 ;  /* 0x00000001bebe7824 */ /* 0x000fe200078e02bf */
[----:B------:R-:W-:Y:S01]  /*1d00*/  ISETP.GT.U32.AND.EX P4, PT, R27, RZ, PT, P4 ;  /* 0x000000ff1b00720c */ /* 0x000fe20003f84140 */
[----:B------:R-:W-:-:S03]  /*1d10*/  IMAD.IADD R198, R198, 0x1, R199 ;  /* 0x00000001c6c67824 */ /* 0x000fc600078e02c7 */
[----:B------:R-:W-:Y:S01]  /*1d20*/  FSEL R205, R114, -INF , !P4 ;  /* 0xff80000072cd7808 */ /* 0x000fe20006000000 */
[--C-:B------:R-:W-:Y:S01]  /*1d30*/  IMAD.X R114, RZ, RZ, R27.reuse, P0 ;  /* 0x000000ffff727224 */ /* 0x100fe200000e061b */
[----:B------:R-:W-:Y:S01]  /*1d40*/  LOP3.LUT R190, R190, 0x3, RZ, 0xc0, !PT ;  /* 0x00000003bebe7812 */ /* 0x000fe200078ec0ff */
[----:B------:R-:W-:Y:S01]  /*1d50*/  HMMA.16816.F32.BF16 R132, R92, R58, R132 ;  /* 0x0000003a5c84723c */ /* 0x000fe20000041884 */
[----:B------:R-:W-:Y:S01]  /*1d60*/  LOP3.LUT R198, R198, 0x3, RZ, 0xc0, !PT ;  /* 0x00000003c6c67812 */ /* 0x000fe200078ec0ff */
[----:B------:R-:W-:Y:S01]  /*1d70*/  FMUL R103, R103, c[0x0][0x188] ;  /* 0x0000620067677a20 */ /* 0x000fe20000400000 */
[----:B------:R-:W-:Y:S01]  /*1d80*/  IADD3 R189, R190, R189, R188 ;  /* 0x000000bdbebd7210 */ /* 0x000fe20007ffe0bc */
[----:B------:R-:W-:Y:S01]  /*1d90*/  IMAD.X R136, RZ, RZ, R27, P6 ;  /* 0x000000ffff887224 */ /* 0x000fe200030e061b */
[----:B------:R-:W-:Y:S02]  /*1da0*/  ISETP.GT.U32.AND.EX P5, PT, R114, RZ, PT, P5 ;  /* 0x000000ff7200720c */ /* 0x000fe40003fa4150 */
[----:B------:R-:W-:-:S02]  /*1db0*/  IADD3 R58, P0, R186, 0x11, RZ ;  /* 0x00000011ba3a7810 */ /* 0x000fc40007f1e0ff */
[----:B------:R-:W-:Y:S02]  /*1dc0*/  IADD3 R188, P6, R186, 0x18, RZ ;  /* 0x00000018babc7810 */ /* 0x000fe40007fde0ff */
[----:B------:R-:W-:Y:S01]  /*1dd0*/  IADD3 R197, R198, R197, R196 ;  /* 0x000000c5c6c57210 */ /* 0x000fe20007ffe0c4 */
[----:B------:R-:W-:Y:S01]  /*1de0*/  IMAD.X R196, RZ, RZ, R27, P0 ;  /* 0x000000ffffc47224 */ /* 0x000fe200000e061b */
[----:B------:R-:W-:Y:S01]  /*1df0*/  FSEL R137, R103, -INF , !P5 ;  /* 0xff80000067897808 */ /* 0x000fe20006800000 */
[----:B------:R-:W-:Y:S01]  /*1e00*/  HMMA.16816.F32.BF16 R140, R92, R138, R140 ;  /* 0x0000008a5c8c723c */ /* 0x000fe2000004188c */
[----:B------:R-:W-:Y:S01]  /*1e10*/  ISETP.GT.U32.AND P5, PT, R58, R23, PT ;  /* 0x000000173a00720c */ /* 0x000fe20003fa4070 */
[----:B------:R-:W-:-:S05]  /*1e20*/  FMUL R79, R79, c[0x0][0x188] ;  /* 0x000062004f4f7a20 */ /* 0x000fca0000400000 */
[----:B------:R-:W-:Y:S01]  /*1e30*/  IMAD.X R138, RZ, RZ, R27, P6 ;  /* 0x000000ffff8a7224 */ /* 0x000fe200030e061b */
[----:B------:R-:W-:Y:S01]  /*1e40*/  ISETP.GT.U32.AND P6, PT, R188, R23, PT ;  /* 0x00000017bc00720c */ /* 0x000fe20003fc4070 */
[----:B------:R-:W-:Y:S01]  /*1e50*/  FMUL R122, R122, c[0x0][0x188] ;  /* 0x000062007a7a7a20 */ /* 0x000fe20000400000 */
[----:B------:R-:W-:Y:S02]  /*1e60*/  ISETP.GT.U32.AND.EX P5, PT, R196, RZ, PT, P5 ;  /* 0x000000ffc400720c */ /* 0x000fe40003fa4150 */
[----:B------:R-:W-:Y:S02]  /*1e70*/  ISETP.GT.U32.AND.EX P6, PT, R138, RZ, PT, P6 ;  /* 0x000000ff8a00720c */ /* 0x000fe40003fc4160 */
[----:B------:R-:W-:Y:S02]  /*1e80*/  FSEL R217, R79, -INF , !P5 ;  /* 0xff8000004fd97808 */ /* 0x000fe40006800000 */
[----:B------:R-:W-:Y:S02]  /*1e90*/  IADD3 R220, P5, R186, 0x20, RZ ;  /* 0x00000020badc7810 */ /* 0x000fe40007fbe0ff */
[----:B------:R-:W-:-:S02]  /*1ea0*/  FSEL R213, R122, -INF , !P6 ;  /* 0xff8000007ad57808 */ /* 0x000fc40007000000 */
[----:B------:R-:W-:Y:S01]  /*1eb0*/  IADD3 R218, P6, R186, 0x21, RZ ;  /* 0x00000021bada7810 */ /* 0x000fe20007fde0ff */
[--C-:B------:R-:W-:Y:S01]  /*1ec0*/  IMAD.X R190, RZ, RZ, R27.reuse, P5 ;  /* 0x000000ffffbe7224 */ /* 0x100fe200028e061b */
[-C--:B------:R-:W-:Y:S01]  /*1ed0*/  ISETP.GT.U32.AND P5, PT, R220, R23.reuse, PT ;  /* 0x00000017dc00720c */ /* 0x080fe20003fa4070 */
[----:B------:R-:W-:Y:S02]  /*1ee0*/  FMUL R66, R66, c[0x0][0x188] ;  /* 0x0000620042427a20 */ /* 0x000fe40000400000 */
[----:B------:R-:W-:Y:S01]  /*1ef0*/  IMAD.X R122, RZ, RZ, R27, P6 ;  /* 0x000000ffff7a7224 */ /* 0x000fe200030e061b */
[----:B------:R-:W-:Y:S01]  /*1f00*/  ISETP.GT.U32.AND P6, PT, R218, R23, PT ;  /* 0x00000017da00720c */ /* 0x000fe20003fc4070 */
[----:B------:R-:W-:Y:S01]  /*1f10*/  IMAD.IADD R194, R194, 0x1, R195 ;  /* 0x00000001c2c27824 */ /* 0x000fe200078e02c3 */
[----:B------:R-:W-:Y:S01]  /*1f20*/  ISETP.GT.U32.AND.EX P5, PT, R190, RZ, PT, P5 ;  /* 0x000000ffbe00720c */ /* 0x000fe20003fa4150 */
[----:B------:R-:W-:Y:S01]  /*1f30*/  FMUL R78, R78, c[0x0][0x188] ;  /* 0x000062004e4e7a20 */ /* 0x000fe20000400000 */
[----:B------:R-:W-:Y:S01]  /*1f40*/  ISETP.GT.U32.AND.EX P2, PT, R136, RZ, PT, P2 ;  /* 0x000000ff8800720c */ /* 0x000fe20003f44120 */
[----:B------:R-:W-:Y:S01]  /*1f50*/  FMUL R67, R67, c[0x0][0x188] ;  /* 0x0000620043437a20 */ /* 0x000fe20000400000 */
[----:B------:R-:W-:-:S02]  /*1f60*/  ISETP.GT.U32.AND.EX P6, PT, R122, RZ, PT, P6 ;  /* 0x000000ff7a00720c */ /* 0x000fc40003fc4160 */
[----:B------:R-:W-:Y:S02]  /*1f70*/  FSEL R211, R66, -INF , !P5 ;  /* 0xff80000042d37808 */ /* 0x000fe40006800000 */
[----:B------:R-:W-:Y:S02]  /*1f80*/  LOP3.LUT R194, R194, 0x3, RZ, 0xc0, !PT ;  /* 0x00000003c2c27812 */ /* 0x000fe400078ec0ff */
[----:B------:R-:W-:Y:S02]  /*1f90*/  FSEL R139, R78, -INF , !P2 ;  /* 0xff8000004e8b7808 */ /* 0x000fe40005000000 */
[C---:B------:R-:W-:Y:S02]  /*1fa0*/  IADD3 R222, P5, R186.reuse, 0x29, RZ ;  /* 0x00000029bade7810 */ /* 0x040fe40007fbe0ff */
[----:B------:R-:W-:Y:S02]  /*1fb0*/  IADD3 R227, P2, R186, 0x19, RZ ;  /* 0x00000019bae37810 */ /* 0x000fe40007f5e0ff */
[----:B------:R-:W-:-:S02]  /*1fc0*/  FSEL R201, R67, -INF , !P6 ;  /* 0xff80000043c97808 */ /* 0x000fc40007000000 */
[----:B------:R-:W-:Y:S02]  /*1fd0*/  IADD3 R66, P6, R186, 0x30, RZ ;  /* 0x00000030ba427810 */ /* 0x000fe40007fde0ff */
[----:B------:R-:W-:Y:S01]  /*1fe0*/  IADD3 R192, R194, R193, R192 ;  /* 0x000000c1c2c07210 */ /* 0x000fe20007ffe0c0 */
[--C-:B------:R-:W-:Y:S01]  /*1ff0*/  IMAD.X R194, RZ, RZ, R27.reuse, P5 ;  /* 0x000000ffffc27224 */ /* 0x100fe200028e061b */
[-C--:B------:R-:W-:Y:S01]  /*2000*/  ISETP.GT.U32.AND P5, PT, R222, R23.reuse, PT ;  /* 0x00000017de00720c */ /* 0x080fe20003fa4070 */
[--C-:B------:R-:W-:Y:S01]  /*2010*/  IMAD.X R206, RZ, RZ, R27.reuse, P2 ;  /* 0x000000ffffce7224 */ /* 0x100fe200010e061b */
[-C--:B------:R-:W-:Y:S01]  /*2020*/  ISETP.GT.U32.AND P2, PT, R227, R23.reuse, PT ;  /* 0x00000017e300720c */ /* 0x080fe20003f44070 */
[----:B------:R-:W-:Y:S01]  /*2030*/  IMAD.X R198, RZ, RZ, R27, P6 ;  /* 0x000000ffffc67224 */ /* 0x000fe200030e061b */
[----:B------:R-:W-:Y:S01]  /*2040*/  ISETP.GT.U32.AND P6, PT, R66, R23, PT ;  /* 0x000000174200720c */ /* 0x000fe20003fc4070 */
[----:B------:R-:W-:Y:S01]  /*2050*/  FMUL R75, R75, c[0x0][0x188] ;  /* 0x000062004b4b7a20 */ /* 0x000fe20000400000 */
[----:B------:R-:W-:Y:S01]  /*2060*/  LOP3.LUT R192, R192, 0xf, RZ, 0xc0, !PT ;  /* 0x0000000fc0c07812 */ /* 0x000fe200078ec0ff */
[----:B------:R-:W-:Y:S01]  /*2070*/  FMUL R123, R123, c[0x0][0x188] ;  /* 0x000062007b7b7a20 */ /* 0x000fe20000400000 */
[----:B------:R-:W-:Y:S01]  /*2080*/  ISETP.GT.U32.AND.EX P5, PT, R194, RZ, PT, P5 ;  /* 0x000000ffc200720c */ /* 0x000fe20003fa4150 */
[----:B------:R-:W-:Y:S01]  /*2090*/  FMUL R70, R70, c[0x0][0x188] ;  /* 0x0000620046467a20 */ /* 0x000fe20000400000 */
[----:B------:R-:W-:-:S02]  /*20a0*/  ISETP.GT.U32.AND.EX P2, PT, R206, RZ, PT, P2 ;  /* 0x000000ffce00720c */ /* 0x000fc40003f44120 */
[----:B------:R-:W-:Y:S01]  /*20b0*/  ISETP.GT.U32.AND.EX P6, PT, R198, RZ, PT, P6 ;  /* 0x000000ffc600720c */ /* 0x000fe20003fc4160 */
[----:B------:R-:W-:Y:S01]  /*20c0*/  IMAD R192, R197, 0x10, R192 ;  /* 0x00000010c5c07824 */ /* 0x000fe200078e02c0 */
[----:B------:R-:W-:Y:S02]  /*20d0*/  FSEL R207, R75, -INF , !P5 ;  /* 0xff8000004bcf7808 */ /* 0x000fe40006800000 */
[----:B------:R-:W-:Y:S02]  /*20e0*/  FSEL R215, R123, -INF , !P2 ;  /* 0xff8000007bd77808 */ /* 0x000fe40005000000 */
[C---:B------:R-:W-:Y:S02]  /*20f0*/  IADD3 R231, P5, R186.reuse, 0x31, RZ ;  /* 0x00000031bae77810 */ /* 0x040fe40007fbe0ff */
[----:B------:R-:W-:Y:S02]  /*2100*/  IADD3 R230, P2, R186, 0x28, RZ ;  /* 0x00000028bae67810 */ /* 0x000fe40007f5e0ff */
[----:B------:R-:W-:-:S02]  /*2110*/  FSEL R197, R70, -INF , !P6 ;  /* 0xff80000046c57808 */ /* 0x000fc40007000000 */
[----:B------:R-:W-:Y:S01]  /*2120*/  IADD3 R229, P6, R186, 0x39, RZ ;  /* 0x00000039bae57810 */ /* 0x000fe20007fde0ff */
[----:B------:R-:W-:Y:S01]  /*2130*/  IMAD.SHL.U32 R56, R60, 0x100, RZ ;  /* 0x000001003c387824 */ /* 0x000fe200078e00ff */
[-C--:B------:R-:W-:Y:S01]  /*2140*/  ISETP.GE.U32.AND P4, PT, R186, R23.reuse, PT ;  /* 0x00000017ba00720c */ /* 0x080fe20003f86070 */
[--C-:B------:R-:W-:Y:S01]  /*2150*/  IMAD.X R202, RZ, RZ, R27.reuse, P5 ;  /* 0x000000ffffca7224 */ /* 0x100fe200028e061b */
[----:B------:R-:W-:Y:S01]  /*2160*/  LOP3.LUT R57, R192, 0xff, RZ, 0xc0, !PT ;  /* 0x000000ffc0397812 */ /* 0x000fe200078ec0ff */
[--C-:B------:R-:W-:Y:S01]  /*2170*/  IMAD.X R192, RZ, RZ, R27.reuse, P2 ;  /* 0x000000ffffc07224 */ /* 0x100fe200010e061b */
[-C--:B------:R-:W-:Y:S01]  /*2180*/  ISETP.GT.U32.AND P5, PT, R231, R23.reuse, PT ;  /* 0x00000017e700720c */ /* 0x080fe20003fa4070 */
[----:B------:R-:W-:Y:S01]  /*2190*/  FMUL R60, R115, c[0x0][0x188] ;  /* 0x00006200733c7a20 */ /* 0x000fe20000400000 */
[----:B------:R-:W-:Y:S01]  /*21a0*/  ISETP.GT.U32.AND P2, PT, R230, R23, PT ;  /* 0x00000017e600720c */ /* 0x000fe20003f44070 */
[----:B------:R-:W-:Y:S01]  /*21b0*/  IMAD.X R204, RZ, RZ, R27, P6 ;  /* 0x000000ffffcc7224 */ /* 0x000fe200030e061b */
[----:B------:R-:W-:Y:S01]  /*21c0*/  ISETP.GE.U32.AND.EX P4, PT, R27, RZ, PT, P4 ;  /* 0x000000ff1b00720c */ /* 0x000fe20003f86140 */
[----:B------:R-:W-:Y:S01]  /*21d0*/  FMUL R71, R71, c[0x0][0x188] ;  /* 0x0000620047477a20 */ /* 0x000fe20000400000 */
[----:B------:R-:W-:-:S02]  /*21e0*/  ISETP.GT.U32.AND P0, PT, R186, R18, PT ;  /* 0x00000012ba00720c */ /* 0x000fc40003f04070 */
[----:B------:R-:W-:Y:S01]  /*21f0*/  ISETP.GT.U32.AND P6, PT, R229, R23, PT ;  /* 0x00000017e500720c */ /* 0x000fe20003fc4070 */
[----:B------:R-:W-:Y:S01]  /*2200*/  FMUL R74, R74, c[0x0][0x188] ;  /* 0x000062004a4a7a20 */ /* 0x000fe20000400000 */
[----:B------:R-:W-:Y:S01]  /*2210*/  LOP3.LUT R56, R56, 0xf00, RZ, 0xe2, !PT ;  /* 0x00000f0038387812 */ /* 0x000fe200078ee2ff */
[----:B------:R-:W-:Y:S01]  /*2220*/  FMUL R63, R63, c[0x0][0x188] ;  /* 0x000062003f3f7a20 */ /* 0x000fe20000400000 */
[----:B------:R-:W-:Y:S01]  /*2230*/  ISETP.GT.U32.AND.EX P5, PT, R202, RZ, PT, P5 ;  /* 0x000000ffca00720c */ /* 0x000fe20003fa4150 */
[----:B------:R-:W-:Y:S01]  /*2240*/  FMUL R102, R102, c[0x0][0x188] ;  /* 0x0000620066667a20 */ /* 0x000fe20000400000 */
[----:B------:R-:W-:Y:S02]  /*2250*/  ISETP.GT.U32.AND.EX P2, PT, R192, RZ, PT, P2 ;  /* 0x000000ffc000720c */ /* 0x000fe40003f44120 */
[----:B------:R-:W-:Y:S02]  /*2260*/  FSEL R60, R60, -INF , !P4 ;  /* 0xff8000003c3c7808 */ /* 0x000fe40006000000 */
[----:B------:R-:W-:-:S02]  /*2270*/  ISETP.GT.U32.AND.EX P6, PT, R204, RZ, PT, P6 ;  /* 0x000000ffcc00720c */ /* 0x000fc40003fc4160 */
[----:B------:R-:W-:Y:S02]  /*2280*/  ISETP.GT.U32.AND.EX P0, PT, R27, RZ, PT, P0 ;  /* 0x000000ff1b00720c */ /* 0x000fe40003f04100 */
[----:B------:R-:W-:Y:S01]  /*2290*/  LOP3.LUT R214, R186, 0x58, RZ, 0xfc, !PT ;  /* 0x00000058bad67812 */ /* 0x000fe200078efcff */
[----:B------:R-:W-:Y:S01]  /*22a0*/  IMAD R56, R189, 0x1000, R56 ;  /* 0x00001000bd387824 */ /* 0x000fe200078e0238 */
[----:B------:R-:W-:Y:S01]  /*22b0*/  FSEL R123, R71, -INF , !P5 ;  /* 0xff800000477b7808 */ /* 0x000fe20006800000 */
[----:B------:R-:W-:Y:S01]  /*22c0*/  FMUL R71, R127, c[0x0][0x188] ;  /* 0x000062007f477a20 */ /* 0x000fe20000400000 */
[----:B------:R-:W-:Y:S02]  /*22d0*/  FSEL R209, R74, -INF , !P2 ;  /* 0xff8000004ad17808 */ /* 0x000fe40005000000 */
[----:B------:R-:W-:Y:S02]  /*22e0*/  FSEL R75, R63, -INF , !P6 ;  /* 0xff8000003f4b7808 */ /* 0x000fe40007000000 */
[----:B------:R-:W-:-:S02]  /*22f0*/  FSEL R127, R102, -INF , !P0 ;  /* 0xff800000667f7808 */ /* 0x000fc40004000000 */
[----:B------:R-:W-:Y:S02]  /*2300*/  FMNMX R74, R205, R60, !PT ;  /* 0x0000003ccd4a7209 */ /* 0x000fe40007800000 */
[----:B------:R-:W-:Y:S02]  /*2310*/  LOP3.LUT R216, R186, 0x59, RZ, 0xfc, !PT ;  /* 0x00000059bad87812 */ /* 0x000fe400078efcff */
[-C--:B------:R-:W-:Y:S01]  /*2320*/  ISETP.GT.U32.AND P6, PT, R214, R23.reuse, PT ;  /* 0x00000017d600720c */ /* 0x080fe20003fc4070 */
[----:B------:R-:W-:Y:S01]  /*2330*/  IMAD.IADD R62, R56, 0x1, R57 ;  /* 0x00000001383e7824 */ /* 0x000fe200078e0239 */
[----:B------:R-:W-:Y:S01]  /*2340*/  ISETP.GT.U32.AND P4, PT, R58, R18, PT ;  /* 0x000000123a00720c */ /* 0x000fe20003f84070 */
[----:B------:R-:W-:Y:S01]  /*2350*/  FMUL R67, R146, c[0x0][0x188] ;  /* 0x0000620092437a20 */ /* 0x000fe20000400000 */
[----:B------:R-:W-:Y:S01]  /*2360*/  FMNMX R78, R127, R74, !PT ;  /* 0x0000004a7f4e7209 */ /* 0x000fe20007800000 */
[----:B------:R-:W0:Y:S01]  /*2370*/  LDSM.16.M88.4 R56, [R22+0x3c00] ;  /* 0x003c00001638783b */ /* 0x000e220000000200 */
[----:B------:R-:W-:-:S02]  /*2380*/  ISETP.GT.U32.AND P5, PT, R216, R23, PT ;  /* 0x00000017d800720c */ /* 0x000fc40003fa4070 */
[----:B------:R-:W-:Y:S02]  /*2390*/  ISETP.GT.U32.AND.EX P6, PT, R27, RZ, PT, P6 ;  /* 0x000000ff1b00720c */ /* 0x000fe40003fc4160 */
[C---:B------:R-:W-:Y:S01]  /*23a0*/  LOP3.LUT R208, R186.reuse, 0x50, RZ, 0xfc, !PT ;  /* 0x00000050bad07812 */ /* 0x040fe200078efcff */
[----:B------:R-:W-:Y:S01]  /*23b0*/  FMUL R63, R147, c[0x0][0x188] ;  /* 0x00006200933f7a20 */ /* 0x000fe20000400000 */
[----:B------:R-:W-:Y:S02]  /*23c0*/  FMNMX R78, R137, R78, !PT ;  /* 0x0000004e894e7209 */ /* 0x000fe40007800000 */
[----:B------:R-:W-:Y:S02]  /*23d0*/  ISETP.GT.U32.AND.EX P5, PT, R27, RZ, PT, P5 ;  /* 0x000000ff1b00720c */ /* 0x000fe40003fa4150 */
[----:B------:R-:W-:Y:S02]  /*23e0*/  FSEL R67, R67, -INF , !P6 ;  /* 0xff80000043437808 */ /* 0x000fe40007000000 */
[----:B------:R-:W-:-:S02]  /*23f0*/  LOP3.LUT R210, R186, 0x51, RZ, 0xfc, !PT ;  /* 0x00000051bad27812 */ /* 0x000fc400078efcff */
[-C--:B------:R-:W-:Y:S01]  /*2400*/  ISETP.GT.U32.AND P6, PT, R208, R23.reuse, PT ;  /* 0x00000017d000720c */ /* 0x080fe20003fc4070 */
[----:B------:R-:W-:Y:S01]  /*2410*/  FMUL R79, R126, c[0x0][0x188] ;  /* 0x000062007e4f7a20 */ /* 0x000fe20000400000 */
[----:B------:R-:W-:Y:S02]  /*2420*/  FMNMX R78, R139, R78, !PT ;  /* 0x0000004e8b4e7209 */ /* 0x000fe40007800000 */
[----:B------:R-:W-:Y:S02]  /*2430*/  FSEL R63, R63, -INF , !P5 ;  /* 0xff8000003f3f7808 */ /* 0x000fe40006800000 */
[----:B------:R-:W-:Y:S02]  /*2440*/  ISETP.GT.U32.AND P5, PT, R210, R23, PT ;  /* 0x00000017d200720c */ /* 0x000fe40003fa4070 */
[----:B------:R-:W-:Y:S02]  /*2450*/  ISETP.GT.U32.AND.EX P6, PT, R27, RZ, PT, P6 ;  /* 0x000000ff1b00720c */ /* 0x000fe40003fc4160 */
[----:B------:R-:W-:-:S02]  /*2460*/  LOP3.LUT R228, R186, 0x48, RZ, 0xfc, !PT ;  /* 0x00000048bae47812 */ /* 0x000fc400078efcff */
[----:B------:R-:W-:Y:S02]  /*2470*/  FMNMX R78, R217, R78, !PT ;  /* 0x0000004ed94e7209 */ /* 0x000fe40007800000 */
[----:B------:R-:W-:Y:S02]  /*2480*/  ISETP.GT.U32.AND.EX P5, PT, R27, RZ, PT, P5 ;  /* 0x000000ff1b00720c */ /* 0x000fe40003fa4150 */
[----:B------:R-:W-:Y:S02]  /*2490*/  FSEL R79, R79, -INF , !P6 ;  /* 0xff8000004f4f7808 */ /* 0x000fe40007000000 */
[----:B------:R-:W-:Y:S02]  /*24a0*/  LOP3.LUT R200, R186, 0x49, RZ, 0xfc, !PT ;  /* 0x00000049bac87812 */ /* 0x000fe400078efcff */
[----:B------:R-:W-:Y:S02]  /*24b0*/  ISETP.GT.U32.AND P6, PT, R228, R23, PT ;  /* 0x00000017e400720c */ /* 0x000fe40003fc4070 */
[----:B------:R-:W-:Y:S01]  /*24c0*/  FMNMX R78, R213, R78, !PT ;  /* 0x0000004ed54e7209 */ /* 0x000fe20007800000 */
[----:B------:R-:W-:Y:S01]  /*24d0*/  FMUL R90, R90, c[0x0][0x188] ;  /* 0x000062005a5a7a20 */ /* 0x000fe20000400000 */
[----:B------:R-:W-:-:S02]  /*24e0*/  FSEL R71, R71, -INF , !P5 ;  /* 0xff80000047477808 */ /* 0x000fc40006800000 */
[----:B------:R-:W-:Y:S02]  /*24f0*/  ISETP.GT.U32.AND P5, PT, R200, R23, PT ;  /* 0x00000017c800720c */ /* 0x000fe40003fa4070 */
[----:B------:R-:W-:Y:S02]  /*2500*/  ISETP.GT.U32.AND.EX P6, PT, R27, RZ, PT, P6 ;  /* 0x000000ff1b00720c */ /* 0x000fe40003fc4160 */
[C---:B------:R-:W-:Y:S02]  /*2510*/  LOP3.LUT R146, R186.reuse, 0x40, RZ, 0xfc, !PT ;  /* 0x00000040ba927812 */ /* 0x040fe400078efcff */
[----:B------:R-:W-:Y:S01]  /*2520*/  FMNMX R78, R215, R78, !PT ;  /* 0x0000004ed74e7209 */ /* 0x000fe20007800000 */
[----:B------:R-:W-:Y:S01]  /*2530*/  FMUL R91, R91, c[0x0][0x188] ;  /* 0x000062005b5b7a20 */ /* 0x000fe20000400000 */
[----:B------:R-:W-:Y:S02]  /*2540*/  ISETP.GE.U32.AND P2, PT, R186, R18, PT ;  /* 0x00000012ba00720c */ /* 0x000fe40003f46070 */
[----:B------:R-:W-:-:S02]  /*2550*/  ISETP.GT.U32.AND.EX P5, PT, R27, RZ, PT, P5 ;  /* 0x000000ff1b00720c */ /* 0x000fc40003fa4150 */
[----:B------:R-:W-:Y:S02]  /*2560*/  FSEL R115, R90, -INF , !P6 ;  /* 0xff8000005a737808 */ /* 0x000fe40007000000 */
[----:B------:R-:W-:Y:S02]  /*2570*/  LOP3.LUT R186, R186, 0x41, RZ, 0xfc, !PT ;  /* 0x00000041baba7812 */ /* 0x000fe400078efcff */
[----:B------:R-:W-:Y:S02]  /*2580*/  ISETP.GT.U32.AND P6, PT, R146, R23, PT ;  /* 0x000000179200720c */ /* 0x000fe40003fc4070 */
[----:B------:R-:W-:Y:S02]  /*2590*/  FMNMX R78, R211, R78, !PT ;  /* 0x0000004ed34e7209 */ /* 0x000fe40007800000 */
[----:B------:R-:W-:Y:S01]  /*25a0*/  LOP3.LUT R62, R62, 0xffff, RZ, 0xc0, !PT ;  /* 0x0000ffff3e3e7812 */ /* 0x000fe200078ec0ff */
[----:B------:R-:W-:Y:S01]  /*25b0*/  FMUL R98, R98, c[0x0][0x188] ;  /* 0x0000620062627a20 */ /* 0x000fe20000400000 */
[----:B------:R-:W-:-:S02]  /*25c0*/  FSEL R103, R91, -INF , !P5 ;  /* 0xff8000005b677808 */ /* 0x000fc40006800000 */
[----:B------:R-:W-:Y:S02]  /*25d0*/  ISETP.GT.U32.AND P5, PT, R186, R23, PT ;  /* 0x00000017ba00720c */ /* 0x000fe40003fa4070 */
[----:B------:R-:W-:Y:S02]  /*25e0*/  ISETP.GT.U32.AND.EX P6, PT, R27, RZ, PT, P6 ;  /* 0x000000ff1b00720c */ /* 0x000fe40003fc4160 */
[----:B------:R-:W-:Y:S02]  /*25f0*/  FMNMX R78, R201, R78, !PT ;  /* 0x0000004ec94e7209 */ /* 0x000fe40007800000 */
[----:B------:R-:W-:Y:S01]  /*2600*/  SHF.R.U32.HI R74, RZ, 0xc, R62 ;  /* 0x0000000cff4a7819 */ /* 0x000fe2000001163e */
[----:B------:R-:W-:Y:S01]  /*2610*/  FMUL R99, R99, c[0x0][0x188] ;  /* 0x0000620063637a20 */ /* 0x000fe20000400000 */
[----:B------:R-:W-:Y:S01]  /*2620*/  ISETP.GT.U32.AND.EX P5, PT, R27, RZ, PT, P5 ;  /* 0x000000ff1b00720c */ /* 0x000fe20003fa4150 */
[----:B------:R-:W-:Y:S01]  /*2630*/  FMUL R91, R135, c[0x0][0x188] ;  /* 0x00006200875b7a20 */ /* 0x000fe20000400000 */
[----:B------:R-:W-:-:S02]  /*2640*/  FSEL R203, R98, -INF , !P6 ;  /* 0xff80000062cb7808 */ /* 0x000fc40007000000 */
[----:B------:R-:W-:Y:S02]  /*2650*/  FMNMX R78, R209, R78, !PT ;  /* 0x0000004ed14e7209 */ /* 0x000fe40007800000 */
[----:B------:R-:W-:Y:S02]  /*2660*/  LOP3.LUT P6, RZ, R74, 0x1, RZ, 0xc0, !PT ;  /* 0x000000014aff7812 */ /* 0x000fe400078cc0ff */
[----:B------:R-:W-:Y:S02]  /*2670*/  SHF.R.U32.HI R74, RZ, 0x8, R62 ;  /* 0x00000008ff4a7819 */ /* 0x000fe4000001163e */
[----:B------:R-:W-:Y:S01]  /*2680*/  FSEL R199, R99, -INF , !P5 ;  /* 0xff80000063c77808 */ /* 0x000fe20006800000 */
[----:B------:R-:W-:Y:S01]  /*2690*/  FMUL R99, R143, c[0x0][0x188] ;  /* 0x000062008f637a20 */ /* 0x000fe20000400000 */
[----:B------:R-:W-:Y:S02]  /*26a0*/  FMNMX R78, R207, R78, !PT ;  /* 0x0000004ecf4e7209 */ /* 0x000fe40007800000 */
[----:B------:R-:W-:-:S02]  /*26b0*/  FSEL R91, R91, -INF , !P6 ;  /* 0xff8000005b5b7808 */ /* 0x000fc40007000000 */
[----:B------:R-:W-:Y:S02]  /*26c0*/  LOP3.LUT P6, RZ, R74, 0x1, RZ, 0xc0, !PT ;  /* 0x000000014aff7812 */ /* 0x000fe400078cc0ff */
[--C-:B------:R-:W-:Y:S01]  /*26d0*/  SHF.R.U32.HI R74, RZ, 0x4, R62.reuse ;  /* 0x00000004ff4a7819 */ /* 0x100fe2000001163e */
[----:B0-----:R-:W-:Y:S01]  /*26e0*/  HMMA.16816.F32.BF16 R128, R128, R56, RZ ;  /* 0x000000388080723c */ /* 0x001fe200000418ff */
[----:B------:R-:W-:Y:S02]  /*26f0*/  FMNMX R78, R197, R78, !PT ;  /* 0x0000004ec54e7209 */ /* 0x000fe40007800000 */
[----:B------:R-:W-:Y:S02]  /*2700*/  FSEL R99, R99, -INF , !P6 ;  /* 0xff80000063637808 */ /* 0x000fe40007000000 */
[----:B------:R-:W-:Y:S02]  /*2710*/  LOP3.LUT P6, RZ, R74, 0x1, RZ, 0xc0, !PT ;  /* 0x000000014aff7812 */ /* 0x000fe400078cc0ff */
[----:B------:R-:W-:-:S02]  /*2720*/  SHF.R.U32.HI R70, RZ, 0xd, R62 ;  /* 0x0000000dff467819 */ /* 0x000fc4000001163e */
[----:B------:R-:W-:Y:S01]  /*2730*/  FMNMX R74, R123, R78, !PT ;  /* 0x0000004e7b4a7209 */ /* 0x000fe20007800000 */
[----:B------:R-:W-:Y:S01]  /*2740*/  FMUL R134, R134, c[0x0][0x188] ;  /* 0x0000620086867a20 */ /* 0x000fe20000400000 */
[----:B------:R-:W-:Y:S02]  /*2750*/  LOP3.LUT P5, RZ, R70, 0x1, RZ, 0xc0, !PT ;  /* 0x0000000146ff7812 */ /* 0x000fe400078ac0ff */
[----:B------:R-:W-:Y:S02]  /*2760*/  FMNMX R74, R83, R74, !PT ;  /* 0x0000004a534a7209 */ /* 0x000fe40007800000 */
[----:B------:R-:W-:Y:S01]  /*2770*/  SHF.R.U32.HI R70, RZ, 0x9, R62 ;  /* 0x00000009ff467819 */ /* 0x000fe2000001163e */
[----:B------:R-:W-:Y:S01]  /*2780*/  FMUL R142, R142, c[0x0][0x188] ;  /* 0x000062008e8e7a20 */ /* 0x000fe20000400000 */
[----:B------:R-:W-:Y:S02]  /*2790*/  FSEL R187, R134, -INF , !P5 ;  /* 0xff80000086bb7808 */ /* 0x000fe40006800000 */
[----:B------:R-:W-:-:S02]  /*27a0*/  FMNMX R74, R75, R74, !PT ;  /* 0x0000004a4b4a7209 */ /* 0x000fc40007800000 */
[----:B------:R-:W-:Y:S01]  /*27b0*/  LOP3.LUT P5, RZ, R70, 0x1, RZ, 0xc0, !PT ;  /* 0x0000000146ff7812 */ /* 0x000fe200078ac0ff */
[C---:B------:R-:W-:Y:S01]  /*27c0*/  IMAD.WIDE R134, R10.reuse, 0x2, R28 ;  /* 0x000000020a867825 */ /* 0x040fe200078e021c */
[----:B------:R-:W-:Y:S02]  /*27d0*/  SHF.R.U32.HI R70, RZ, 0x5, R62 ;  /* 0x00000005ff467819 */ /* 0x000fe4000001163e */
[----:B------:R-:W-:Y:S01]  /*27e0*/  FMNMX R74, R203, R74, !PT ;  /* 0x0000004acb4a7209 */ /* 0x000fe20007800000 */
[----:B------:R-:W-:Y:S01]  /*27f0*/  IMAD.WIDE R56, R10, 0x2, R34 ;  /* 0x000000020a387825 */ /* 0x000fe200078e0222 */
[----:B------:R-:W-:Y:S02]  /*2800*/  FSEL R189, R142, -INF , !P5 ;  /* 0xff8000008ebd7808 */ /* 0x000fe40006800000 */
[----:B------:R-:W-:Y:S01]  /*2810*/  LOP3.LUT P5, RZ, R70, 0x1, RZ, 0xc0, !PT ;  /* 0x0000000146ff7812 */ /* 0x000fe200078ac0ff */
[----:B------:R-:W-:Y:S01]  /*2820*/  IMAD.WIDE R224, R10, 0x2, R32 ;  /* 0x000000020ae07825 */ /* 0x000fe200078e0220 */
[----:B------:R0:W2:Y:S01]  /*2830*/  LDG.E.U16 R70, [R134.64] ;  /* 0x0000000686467981 */ /* 0x0000a2000c1e1500 */
[----:B------:R-:W-:-:S02]  /*2840*/  FMNMX R90, R199, R74, !PT ;  /* 0x0000004ac75a7209 */ /* 0x000fc40007800000 */
[C---:B------:R-:W-:Y:S01]  /*2850*/  IMAD.WIDE R232, R10.reuse, 0x2, R30 ;  /* 0x000000020ae87825 */ /* 0x040fe200078e021e */
[----:B------:R1:W3:Y:S03]  /*2860*/  LDG.E.U16 R78, [R224.64] ;  /* 0x00000006e04e7981 */ /* 0x0002e6000c1e1500 */
[C---:B------:R-:W-:Y:S01]  /*2870*/  IMAD.WIDE R142, R10.reuse, 0x2, R36 ;  /* 0x000000020a8e7825 */ /* 0x040fe200078e0224 */
[----:B------:R4:W5:Y:S03]  /*2880*/  LDG.E.U16 R57, [R56.64] ;  /* 0x0000000638397981 */ /* 0x000966000c1e1500 */
[C---:B0-----:R-:W-:Y:S01]  /*2890*/  IMAD.WIDE R134, R10.reuse, 0x2, R44 ;  /* 0x000000020a867825 */ /* 0x041fe200078e022c */
[----:B------:R0:W2:Y:S01]  /*28a0*/  LDG.E.U16 R193, [R232.64] ;  /* 0x00000006e8c17981 */ /* 0x0000a2000c1e1500 */
[----:B------:R-:W-:Y:S02]  /*28b0*/  HMMA.16816.F32.BF16 R128, R92, R58, R128 ;  /* 0x0000003a5c80723c */ /* 0x000fe40000041880 */
[----:B-1----:R-:W-:Y:S01]  /*28c0*/  IMAD.WIDE R224, R10, 0x2, R52 ;  /* 0x000000020ae07825 */ /* 0x002fe200078e0234 */
[----:B------:R1:W2:Y:S01]  /*28d0*/  LDG.E.U16 R98, [R142.64] ;  /* 0x000000068e627981 */ /* 0x0002a2000c1e1500 */
[----:B----4-:R-:W-:-:S02]  /*28e0*/  FMNMX R56, R115, R90, !PT ;  /* 0x0000005a73387209 */ /* 0x010fc40007800000 */
[C---:B------:R-:W-:Y:S01]  /*28f0*/  IMAD.WIDE R238, R10.reuse, 0x2, R38 ;  /* 0x000000020aee7825 */ /* 0x040fe200078e0226 */
[----:B------:R4:W2:Y:S03]  /*2900*/  LDG.E.U16 R90, [R134.64] ;  /* 0x00000006865a7981 */ /* 0x0008a6000c1e1500 */
[C---:B0-----:R-:W-:Y:S01]  /*2910*/  IMAD.WIDE R232, R10.reuse, 0x2, R46 ;  /* 0x000000020ae87825 */ /* 0x041fe200078e022e */
[----:B------:R0:W2:Y:S03]  /*2920*/  LDG.E.U16 R212, [R224.64] ;  /* 0x00000006e0d47981 */ /* 0x0000a6000c1e1500 */
[C---:B------:R-:W-:Y:S01]  /*2930*/  IMAD.WIDE R92, R10.reuse, 0x2, R54 ;  /* 0x000000020a5c7825 */ /* 0x040fe200078e0236 */
[----:B------:R-:W2:Y:S03]  /*2940*/  LDG.E.U16 R195, [R238.64] ;  /* 0x00000006eec37981 */ /* 0x000ea6000c1e1500 */
[C---:B------:R-:W-:Y:S01]  /*2950*/  IMAD.WIDE R236, R10.reuse, 0x2, R40 ;  /* 0x000000020aec7825 */ /* 0x040fe200078e0228 */
[----:B------:R-:W2:Y:S03]  /*2960*/  LDG.E.U16 R221, [R232.64] ;  /* 0x00000006e8dd7981 */ /* 0x000ea6000c1e1500 */
[C---:B-1----:R-:W-:Y:S01]  /*2970*/  IMAD.WIDE R142, R10.reuse, 0x2, R48 ;  /* 0x000000020a8e7825 */ /* 0x042fe200078e0230 */
[----:B------:R1:W2:Y:S03]  /*2980*/  LDG.E.U16 R223, [R92.64] ;  /* 0x000000065cdf7981 */ /* 0x0002a6000c1e1500 */
[C---:B----4-:R-:W-:Y:S01]  /*2990*/  IMAD.WIDE R134, R10.reuse, 0x2, R148 ;  /* 0x000000020a867825 */ /* 0x050fe200078e0294 */
[----:B------:R-:W4:Y:S03]  /*29a0*/  LDG.E.U16 R74, [R236.64] ;  /* 0x00000006ec4a7981 */ /* 0x000f26000c1e1500 */
[C---:B------:R-:W-:Y:S01]  /*29b0*/  IMAD.WIDE R234, R10.reuse, 0x2, R42 ;  /* 0x000000020aea7825 */ /* 0x040fe200078e022a */
[----:B------:R1:W2:Y:S03]  /*29c0*/  LDG.E.U16 R226, [R142.64] ;  /* 0x000000068ee27981 */ /* 0x0002a6000c1e1500 */
[C---:B------:R-:W-:Y:S01]  /*29d0*/  IMAD.WIDE R94, R10.reuse, 0x2, R50 ;  /* 0x000000020a5e7825 */ /* 0x040fe200078e0232 */
[----:B0-----:R0:W2:Y:S03]  /*29e0*/  LDG.E.U16 R224, [R134.64] ;  /* 0x0000000686e07981 */ /* 0x0010a6000c1e1500 */
[----:B------:R-:W-:Y:S01]  /*29f0*/  IMAD.WIDE R58, R10, 0x2, R150 ;  /* 0x000000020a3a7825 */ /* 0x000fe200078e0296 */
[----:B------:R-:W2:Y:S04]  /*2a00*/  LDG.E.U16 R191, [R234.64] ;  /* 0x00000006eabf7981 */ /* 0x000ea8000c1e1500 */
[----:B------:R0:W2:Y:S04]  /*2a10*/  LDG.E.U16 R219, [R94.64] ;  /* 0x000000065edb7981 */ /* 0x0000a8000c1e1500 */
[----:B------:R0:W2:Y:S01]  /*2a20*/  LDG.E.U16 R225, [R58.64] ;  /* 0x000000063ae17981 */ /* 0x0000a2000c1e1500 */
[----:B------:R-:W-:Y:S01]  /*2a30*/  FMNMX R56, R103, R56, !PT ;  /* 0x0000003867387209 */ /* 0x000fe20007800000 */
[----:B------:R-:W-:-:S02]  /*2a40*/  FMUL R130, R130, c[0x0][0x188] ;  /* 0x0000620082827a20 */ /* 0x000fc40000400000 */
[----:B------:R-:W-:Y:S01]  /*2a50*/  FMUL R131, R131, c[0x0][0x188] ;  /* 0x0000620083837a20 */ /* 0x000fe20000400000 */
[----:B------:R-:W-:Y:S01]  /*2a60*/  FMNMX R56, R79, R56, !PT ;  /* 0x000000384f387209 */ /* 0x000fe20007800000 */
[----:B------:R-:W-:Y:S02]  /*2a70*/  FMUL R82, R82, c[0x0][0x188] ;  /* 0x0000620052527a20 */ /* 0x000fe40000400000 */
[----:B------:R-:W-:Y:S01]  /*2a80*/  FMUL R112, R112, c[0x0][0x188] ;  /* 0x0000620070707a20 */ /* 0x000fe20000400000 */
[----:B------:R-:W-:Y:S01]  /*2a90*/  FMNMX R56, R71, R56, !PT ;  /* 0x0000003847387209 */ /* 0x000fe20007800000 */
[----:B------:R-:W-:Y:S01]  /*2aa0*/  FMUL R101, R101, c[0x0][0x188] ;  /* 0x0000620065657a20 */ /* 0x000fe20000400000 */
[----:B------:R-:W-:Y:S01]  /*2ab0*/  ISETP.GE.U32.AND.EX P2, PT, R27, RZ, PT, P2 ;  /* 0x000000ff1b00720c */ /* 0x000fe20003f46120 */
[----:B------:R-:W-:Y:S01]  /*2ac0*/  FMUL R77, R77, c[0x0][0x188] ;  /* 0x000062004d4d7a20 */ /* 0x000fe20000400000 */
[----:B------:R-:W-:Y:S01]  /*2ad0*/  FMNMX R56, R67, R56, !PT ;  /* 0x0000003843387209 */ /* 0x000fe20007800000 */
[----:B------:R-:W-:Y:S01]  /*2ae0*/  FMUL R120, R120, c[0x0][0x188] ;  /* 0x0000620078787a20 */ /* 0x000fe20000400000 */
[----:B------:R-:W-:Y:S01]  /*2af0*/  ISETP.GT.U32.AND.EX P3, PT, R114, RZ, PT, P3 ;  /* 0x000000ff7200720c */ /* 0x000fe20003f64130 */
[----:B------:R-:W-:Y:S01]  /*2b00*/  FMUL R102, R121, c[0x0][0x188] ;  /* 0x0000620079667a20 */ /* 0x000fe20000400000 */
[----:B------:R-:W-:Y:S01]  /*2b10*/  FMNMX R56, R63, R56, !PT ;  /* 0x000000383f387209 */ /* 0x000fe20007800000 */
[----:B------:R-:W-:Y:S01]  /*2b20*/  FMUL R64, R64, c[0x0][0x188] ;  /* 0x0000620040407a20 */ /* 0x000fe20000400000 */
[----:B------:R-:W-:-:S02]  /*2b30*/  ISETP.GT.U32.AND.EX P1, PT, R136, RZ, PT, P1 ;  /* 0x000000ff8800720c */ /* 0x000fc40003f24110 */
[----:B------:R-:W-:Y:S01]  /*2b40*/  ISETP.GT.U32.AND.EX P4, PT, R196, RZ, PT, P4 ;  /* 0x000000ffc400720c */ /* 0x000fe20003f84140 */
[----:B------:R-:W-:Y:S01]  /*2b50*/  FMUL R65, R65, c[0x0][0x188] ;  /* 0x0000620041417a20 */ /* 0x000fe20000400000 */
[----:B------:R-:W-:Y:S01]  /*2b60*/  FMNMX R56, R187, R56, !PT ;  /* 0x00000038bb387209 */ /* 0x000fe20007800000 */
[----:B------:R-:W-:Y:S02]  /*2b70*/  FMUL R72, R72, c[0x0][0x188] ;  /* 0x0000620048487a20 */ /* 0x000fe40000400000 */
[----:B------:R-:W-:Y:S01]  /*2b80*/  FMUL R73, R73, c[0x0][0x188] ;  /* 0x0000620049497a20 */ /* 0x000fe20000400000 */
[----:B------:R-:W-:Y:S01]  /*2b90*/  FMNMX R56, R91, R56, !PT ;  /* 0x000000385b387209 */ /* 0x000fe20007800000 */
[----:B------:R-:W-:Y:S02]  /*2ba0*/  FMUL R68, R68, c[0x0][0x188] ;  /* 0x0000620044447a20 */ /* 0x000fe40000400000 */
[----:B------:R-:W-:Y:S01]  /*2bb0*/  FMUL R69, R69, c[0x0][0x188] ;  /* 0x0000620045457a20 */ /* 0x000fe20000400000 */
[----:B-1----:R-:W-:Y:S01]  /*2bc0*/  FMNMX R92, R189, R56, !PT ;  /* 0x00000038bd5c7209 */ /* 0x002fe20007800000 */
[----:B------:R-:W-:Y:S01]  /*2bd0*/  FMUL R61, R61, c[0x0][0x188] ;  /* 0x000062003d3d7a20 */ /* 0x000fe20000400000 */
[--C-:B------:R-:W-:Y:S01]  /*2be0*/  SHF.R.U32.HI R56, RZ, 0x1, R62.reuse ;  /* 0x00000001ff387819 */ /* 0x100fe2000001163e */
[----:B------:R-:W-:Y:S01]  /*2bf0*/  FMUL R126, R145, c[0x0][0x188] ;  /* 0x00006200917e7a20 */ /* 0x000fe20000400000 */
[----:B------:R-:W-:Y:S01]  /*2c00*/  FSEL R93, R130, -INF , !P5 ;  /* 0xff800000825d7808 */ /* 0x000fe20006800000 */
[----:B------:R-:W-:Y:S01]  /*2c10*/  FMUL R96, R96, c[0x0][0x188] ;  /* 0x0000620060607a20 */ /* 0x000fe20000400000 */
[----:B------:R-:W-:Y:S01]  /*2c20*/  FMNMX R92, R99, R92, !PT ;  /* 0x0000005c635c7209 */ /* 0x000fe20007800000 */
[----:B------:R-:W-:Y:S01]  /*2c30*/  FMUL R97, R97, c[0x0][0x188] ;  /* 0x0000620061617a20 */ /* 0x000fe20000400000 */
[----:B------:R-:W-:Y:S01]  /*2c40*/  LOP3.LUT P5, RZ, R56, 0x1, RZ, 0xc0, !PT ;  /* 0x0000000138ff7812 */ /* 0x000fe200078ac0ff */
[----:B------:R-:W-:Y:S01]  /*2c50*/  FMUL R88, R88, c[0x0][0x188] ;  /* 0x0000620058587a20 */ /* 0x000fe20000400000 */
[----:B0-----:R-:W-:Y:S01]  /*2c60*/  FSEL R95, R131, -INF , !P6 ;  /* 0xff800000835f7808 */ /* 0x001fe20007000000 */
[----:B------:R-:W-:Y:S01]  /*2c70*/  FMUL R89, R89, c[0x0][0x188] ;  /* 0x0000620059597a20 */ /* 0x000fe20000400000 */
[----:B------:R-:W-:Y:S01]  /*2c80*/  FMNMX R92, R93, R92, !PT ;  /* 0x0000005c5d5c7209 */ /* 0x000fe20007800000 */
[----:B------:R-:W-:Y:S01]  /*2c90*/  FMUL R124, R124, c[0x0][0x188] ;  /* 0x000062007c7c7a20 */ /* 0x000fe20000400000 */
[----:B------:R-:W-:Y:S01]  /*2ca0*/  FSEL R147, R82, -INF , !P5 ;  /* 0xff80000052937808 */ /* 0x000fe20006800000 */
[----:B------:R-:W-:Y:S01]  /*2cb0*/  FMUL R125, R125, c[0x0][0x188] ;  /* 0x000062007d7d7a20 */ /* 0x000fe20000400000 */
[----:B------:R-:W-:Y:S01]  /*2cc0*/  FMNMX R92, R95, R92, !PT ;  /* 0x0000005c5f5c7209 */ /* 0x000fe20007800000 */
[----:B------:R-:W-:Y:S01]  /*2cd0*/  FMUL R132, R132, c[0x0][0x188] ;  /* 0x0000620084847a20 */ /* 0x000fe20000400000 */
[----:B------:R-:W-:Y:S01]  /*2ce0*/  SHF.R.U32.HI R58, RZ, 0xf, R62 ;  /* 0x0000000fff3a7819 */ /* 0x000fe2000001163e */
[----:B------:R-:W-:Y:S01]  /*2cf0*/  FMUL R133, R133, c[0x0][0x188] ;  /* 0x0000620085857a20 */ /* 0x000fe20000400000 */
[----:B------:R-:W-:Y:S01]  /*2d00*/  FMNMX R92, R147, R92, !PT ;  /* 0x0000005c935c7209 */ /* 0x000fe20007800000 */
[----:B------:R-:W-:Y:S01]  /*2d10*/  FMUL R140, R140, c[0x0][0x188] ;  /* 0x000062008c8c7a20 */ /* 0x000fe20000400000 */
[----:B------:R-:W-:Y:S02]  /*2d20*/  BAR.SYNC.DEFER_BLOCKING 0x0 ;  /* 0x0000000000007b1d */ /* 0x000fe40000010000 */
[----:B------:R-:W-:-:S05]  /*2d30*/  FMNMX R56, R25, R92, !PT ;  /* 0x0000005c19387209 */ /* 0x000fca0007800000 */
[----:B------:R-:W0:Y:S01]  /*2d40*/  SHFL.BFLY PT, R59, R56, 0x2, 0x1f ;  /* 0x0c401f00383b7f89 */ /* 0x000e2200000e0000 */
[-C--:B------:R-:W-:Y:S02]  /*2d50*/  ISETP.GT.U32.AND P5, PT, R227, R18.reuse, PT ;  /* 0x00000012e300720c */ /* 0x080fe40003fa4070 */
[----:B------:R-:W-:Y:S01]  /*2d60*/  FSEL R227, R112, -INF , !P0 ;  /* 0xff80000070e37808 */ /* 0x000fe20004000000 */
[----:B------:R-:W-:Y:S01]  /*2d70*/  FMUL R82, R113, c[0x0][0x188] ;  /* 0x0000620071527a20 */ /* 0x000fe20000400000 */
[-C--:B------:R-:W-:Y:S01]  /*2d80*/  ISETP.GT.U32.AND P6, PT, R188, R18.reuse, PT ;  /* 0x00000012bc00720c */ /* 0x080fe20003fc4070 */
[----:B------:R-:W-:Y:S01]  /*2d90*/  FMUL R92, R76, c[0x0][0x188] ;  /* 0x000062004c5c7a20 */ /* 0x000fe20000400000 */
[----:B------:R-:W-:Y:S02]  /*2da0*/  ISETP.GT.U32.AND P0, PT, R220, R18, PT ;  /* 0x00000012dc00720c */ /* 0x000fe40003f04070 */
[----:B------:R-:W-:Y:S02]  /*2db0*/  ISETP.GT.U32.AND.EX P6, PT, R138, RZ, PT, P6 ;  /* 0x000000ff8a00720c */ /* 0x000fe40003fc4160 */
[----:B------:R-:W-:-:S02]  /*2dc0*/  ISETP.GT.U32.AND.EX P5, PT, R206, RZ, PT, P5 ;  /* 0x000000ffce00720c */ /* 0x000fc40003fa4150 */
[----:B------:R-:W-:Y:S02]  /*2dd0*/  ISETP.GT.U32.AND.EX P0, PT, R190, RZ, PT, P0 ;  /* 0x000000ffbe00720c */ /* 0x000fe40003f04100 */
[----:B------:R-:W-:Y:S02]  /*2de0*/  FSEL R82, R82, -INF , !P2 ;  /* 0xff80000052527808 */ /* 0x000fe40005000000 */
[----:B------:R-:W-:Y:S02]  /*2df0*/  FSEL R76, R101, -INF , !P3 ;  /* 0xff800000654c7808 */ /* 0x000fe40005800000 */
[----:B------:R-:W-:Y:S02]  /*2e00*/  FSEL R92, R92, -INF , !P1 ;  /* 0xff8000005c5c7808 */ /* 0x000fe40004800000 */
[----:B------:R-:W-:Y:S02]  /*2e10*/  FSEL R94, R77, -INF , !P4 ;  /* 0xff8000004d5e7808 */ /* 0x000fe40006000000 */
[----:B------:R-:W-:-:S02]  /*2e20*/  ISETP.GT.U32.AND P2, PT, R218, R18, PT ;  /* 0x00000012da00720c */ /* 0x000fc40003f44070 */
[-C--:B------:R-:W-:Y:S02]  /*2e30*/  ISETP.GT.U32.AND P3, PT, R230, R18.reuse, PT ;  /* 0x00000012e600720c */ /* 0x080fe40003f64070 */
[-C--:B------:R-:W-:Y:S02]  /*2e40*/  ISETP.GT.U32.AND P1, PT, R222, R18.reuse, PT ;  /* 0x00000012de00720c */ /* 0x080fe40003f24070 */
[----:B------:R-:W-:Y:S02]  /*2e50*/  ISETP.GT.U32.AND P4, PT, R66, R18, PT ;  /* 0x000000124200720c */ /* 0x000fe40003f84070 */
[----:B------:R-:W-:Y:S02]  /*2e60*/  FSEL R222, R120, -INF , !P6 ;  /* 0xff80000078de7808 */ /* 0x000fe40007000000 */
[----:B------:R-:W-:Y:S02]  /*2e70*/  FSEL R102, R102, -INF , !P5 ;  /* 0xff80000066667808 */ /* 0x000fe40006800000 */
[----:B------:R-:W-:-:S02]  /*2e80*/  FSEL R66, R64, -INF , !P0 ;  /* 0xff80000040427808 */ /* 0x000fc40004000000 */
[-C--:B------:R-:W-:Y:S02]  /*2e90*/  ISETP.GT.U32.AND P6, PT, R231, R18.reuse, PT ;  /* 0x00000012e700720c */ /* 0x080fe40003fc4070 */
[-C--:B------:R-:W-:Y:S02]  /*2ea0*/  ISETP.GT.U32.AND P5, PT, R229, R18.reuse, PT ;  /* 0x00000012e500720c */ /* 0x080fe40003fa4070 */
[----:B------:R-:W-:Y:S02]  /*2eb0*/  ISETP.GT.U32.AND P0, PT, R216, R18, PT ;  /* 0x00000012d800720c */ /* 0x000fe40003f04070 */
[----:B------:R-:W-:Y:S02]  /*2ec0*/  ISETP.GT.U32.AND.EX P2, PT, R122, RZ, PT, P2 ;  /* 0x000000ff7a00720c */ /* 0x000fe40003f44120 */
[----:B------:R-:W-:Y:S02]  /*2ed0*/  ISETP.GT.U32.AND.EX P3, PT, R192, RZ, PT, P3 ;  /* 0x000000ffc000720c */ /* 0x000fe40003f64130 */
[----:B0-----:R-:W-:-:S02]  /*2ee0*/  FMNMX R59, R56, R59, !PT ;  /* 0x0000003b383b7209 */ /* 0x001fc40007800000 */
[----:B------:R-:W-:Y:S02]  /*2ef0*/  ISETP.GT.U32.AND.EX P1, PT, R194, RZ, PT, P1 ;  /* 0x000000ffc200720c */ /* 0x000fe40003f24110 */
[----:B------:R-:W-:Y:S02]  /*2f00*/  ISETP.GT.U32.AND.EX P4, PT, R198, RZ, PT, P4 ;  /* 0x000000ffc600720c */ /* 0x000fe40003f84140 */
[----:B------:R-:W-:Y:S02]  /*2f10*/  ISETP.GT.U32.AND.EX P6, PT, R202, RZ, PT, P6 ;  /* 0x000000ffca00720c */ /* 0x000fe40003fc4160 */
[----:B------:R-:W-:Y:S02]  /*2f20*/  ISETP.GT.U32.AND.EX P5, PT, R204, RZ, PT, P5 ;  /* 0x000000ffcc00720c */ /* 0x000fe40003fa4150 */
[----:B------:R-:W-:Y:S02]  /*2f30*/  ISETP.GT.U32.AND.EX P0, PT, R27, RZ, PT, P0 ;  /* 0x000000ff1b00720c */ /* 0x000fe40003f04100 */
[----:B------:R-:W-:-:S02]  /*2f40*/  FSEL R220, R65, -INF , !P2 ;  /* 0xff80000041dc7808 */ /* 0x000fc40005000000 */
[----:B------:R-:W-:Y:S02]  /*2f50*/  FSEL R218, R72, -INF , !P3 ;  /* 0xff80000048da7808 */ /* 0x000fe40005800000 */
[-C--:B------:R-:W-:Y:S02]  /*2f60*/  ISETP.GT.U32.AND P2, PT, R214, R18.reuse, PT ;  /* 0x00000012d600720c */ /* 0x080fe40003f44070 */
[----:B------:R-:W-:Y:S01]  /*2f70*/  ISETP.GT.U32.AND P3, PT, R210, R18, PT ;  /* 0x00000012d200720c */ /* 0x000fe20003f64070 */
[----:B------:R-:W0:Y:S01]  /*2f80*/  SHFL.BFLY PT, R56, R59, 0x1, 0x1f ;  /* 0x0c201f003b387f89 */ /* 0x000e2200000e0000 */
[----:B------:R-:W-:Y:S02]  /*2f90*/  FSEL R216, R73, -INF , !P1 ;  /* 0xff80000049d87808 */ /* 0x000fe40004800000 */
[----:B------:R-:W-:Y:S02]  /*2fa0*/  FSEL R214, R68, -INF , !P4 ;  /* 0xff80000044d67808 */ /* 0x000fe40006000000 */
[----:B------:R-:W-:-:S02]  /*2fb0*/  FSEL R210, R69, -INF , !P6 ;  /* 0xff80000045d27808 */ /* 0x000fc40007000000 */
[----:B------:R-:W-:Y:S02]  /*2fc0*/  FSEL R204, R61, -INF , !P5 ;  /* 0xff8000003dcc7808 */ /* 0x000fe40006800000 */
[----:B------:R-:W-:Y:S02]  /*2fd0*/  FSEL R126, R126, -INF , !P0 ;  /* 0xff8000007e7e7808 */ /* 0x000fe40004000000 */
[-C--:B------:R-:W-:Y:S02]  /*2fe0*/  ISETP.GT.U32.AND P1, PT, R208, R18.reuse, PT ;  /* 0x00000012d000720c */ /* 0x080fe40003f24070 */
[-C--:B------:R-:W-:Y:S02]  /*2ff0*/  ISETP.GT.U32.AND P4, PT, R200, R18.reuse, PT ;  /* 0x00000012c800720c */ /* 0x080fe40003f84070 */
[-C--:B------:R-:W-:Y:S02]  /*3000*/  ISETP.GT.U32.AND P6, PT, R228, R18.reuse, PT ;  /* 0x00000012e400720c */ /* 0x080fe40003fc4070 */
[----:B------:R-:W-:-:S02]  /*3010*/  ISETP.GT.U32.AND P5, PT, R186, R18, PT ;  /* 0x00000012ba00720c */ /* 0x000fc40003fa4070 */
[----:B------:R-:W-:Y:S02]  /*3020*/  ISETP.GT.U32.AND P0, PT, R146, R18, PT ;  /* 0x000000129200720c */ /* 0x000fe40003f04070 */
[C---:B------:R-:W-:Y:S02]  /*3030*/  ISETP.GT.U32.AND.EX P2, PT, R27.reuse, RZ, PT, P2 ;  /* 0x000000ff1b00720c */ /* 0x040fe40003f44120 */
[C---:B------:R-:W-:Y:S02]  /*3040*/  ISETP.GT.U32.AND.EX P3, PT, R27.reuse, RZ, PT, P3 ;  /* 0x000000ff1b00720c */ /* 0x040fe40003f64130 */
[C---:B------:R-:W-:Y:S02]  /*3050*/  ISETP.GT.U32.AND.EX P1, PT, R27.reuse, RZ, PT, P1 ;  /* 0x000000ff1b00720c */ /* 0x040fe40003f24110 */
[C---:B------:R-:W-:Y:S02]  /*3060*/  ISETP.GT.U32.AND.EX P4, PT, R27.reuse, RZ, PT, P4 ;  /* 0x000000ff1b00720c */ /* 0x040fe40003f84140 */
[----:B------:R-:W-:-:S02]  /*3070*/  ISETP.GT.U32.AND.EX P6, PT, R27, RZ, PT, P6 ;  /* 0x000000ff1b00720c */ /* 0x000fc40003fc4160 */
[C---:B------:R-:W-:Y:S02]  /*3080*/  ISETP.GT.U32.AND.EX P5, PT, R27.reuse, RZ, PT, P5 ;  /* 0x000000ff1b00720c */ /* 0x040fe40003fa4150 */
[----:B------:R-:W-:Y:S02]  /*3090*/  ISETP.GT.U32.AND.EX P0, PT, R27, RZ, PT, P0 ;  /* 0x000000ff1b00720c */ /* 0x000fe40003f04100 */
[----:B------:R-:W-:-:S04]  /*30a0*/  FMNMX R27, R227, R82, !PT ;  /* 0x00000052e31b7209 */ /* 0x000fc80007800000 */
[----:B------:R-:W-:-:S04]  /*30b0*/  FMNMX R27, R100, R27, !PT ;  /* 0x0000001b641b7209 */ /* 0x000fc80007800000 */
[----:B------:R-:W-:-:S04]  /*30c0*/  FMNMX R27, R76, R27, !PT ;  /* 0x0000001b4c1b7209 */ /* 0x000fc80007800000 */
[----:B------:R-:W-:-:S04]  /*30d0*/  FMNMX R27, R92, R27, !PT ;  /* 0x0000001b5c1b7209 */ /* 0x000fc80007800000 */
[----:B------:R-:W-:Y:S02]  /*30e0*/  FMNMX R27, R94, R27, !PT ;  /* 0x0000001b5e1b7209 */ /* 0x000fe40007800000 */
[----:B0-----:R-:W-:Y:S02]  /*30f0*/  FMNMX R56, R59, R56, !PT ;  /* 0x000000383b387209 */ /* 0x001fe40007800000 */
[----:B------:R-:W-:-:S04]  /*3100*/  FMNMX R59, R222, R27, !PT ;  /* 0x0000001bde3b7209 */ /* 0x000fc80007800000 */
[----:B------:R-:W-:-:S04]  /*3110*/  FMNMX R59, R102, R59, !PT ;  /* 0x0000003b663b7209 */ /* 0x000fc80007800000 */
[----:B------:R-:W-:-:S04]  /*3120*/  FMNMX R59, R66, R59, !PT ;  /* 0x0000003b423b7209 */ /* 0x000fc80007800000 */
[----:B------:R-:W-:-:S04]  /*3130*/  FMNMX R59, R220, R59, !PT ;  /* 0x0000003bdc3b7209 */ /* 0x000fc80007800000 */
[----:B------:R-:W-:-:S04]  /*3140*/  FMNMX R59, R218, R59, !PT ;  /* 0x0000003bda3b7209 */ /* 0x000fc80007800000 */
[----:B------:R-:W-:-:S04]  /*3150*/  FMNMX R59, R216, R59, !PT ;  /* 0x0000003bd83b7209 */ /* 0x000fc80007800000 */
[----:B------:R-:W-:-:S04]  /*3160*/  FMNMX R59, R214, R59, !PT ;  /* 0x0000003bd63b7209 */ /* 0x000fc80007800000 */
[----:B------:R-:W-:-:S04]  /*3170*/  FMNMX R59, R210, R59, !PT ;  /* 0x0000003bd23b7209 */ /* 0x000fc80007800000 */
[----:B------:R-:W-:Y:S02]  /*3180*/  FMNMX R59, R26, R59, !PT ;  /* 0x0000003b1a3b7209 */ /* 0x000fe40007800000 */
[----:B------:R-:W-:Y:S02]  /*3190*/  FSEL R202, R96, -INF , !P0 ;  /* 0xff80000060ca7808 */ /* 0x000fe40004000000 */
[----:B------:R-:W-:Y:S02]  /*31a0*/  FMNMX R59, R204, R59, !PT ;  /* 0x0000003bcc3b7209 */ /* 0x000fe40007800000 */
[----:B------:R-:W-:Y:S02]  /*31b0*/  FSEL R198, R97, -INF , !P5 ;  /* 0xff80000061c67808 */ /* 0x000fe40006800000 */
[----:B------:R-:W-:Y:S02]  /*31c0*/  FMNMX R59, R202, R59, !PT ;  /* 0x0000003bca3b7209 */ /* 0x000fe40007800000 */
[----:B------:R-:W-:-:S02]  /*31d0*/  FSEL R194, R88, -INF , !P6 ;  /* 0xff80000058c27808 */ /* 0x000fc40007000000 */
[----:B------:R-:W-:Y:S02]  /*31e0*/  FMNMX R59, R198, R59, !PT ;  /* 0x0000003bc63b7209 */ /* 0x000fe40007800000 */
[----:B------:R-:W-:Y:S02]  /*31f0*/  FSEL R190, R89, -INF , !P4 ;  /* 0xff80000059be7808 */ /* 0x000fe40006000000 */
[----:B------:R-:W-:Y:S02]  /*3200*/  FMNMX R59, R194, R59, !PT ;  /* 0x0000003bc23b7209 */ /* 0x000fe40007800000 */
[----:B------:R-:W-:Y:S02]  /*3210*/  FSEL R186, R124, -INF , !P1 ;  /* 0xff8000007cba7808 */ /* 0x000fe40004800000 */
[----:B------:R-:W-:Y:S01]  /*3220*/  FMNMX R59, R190, R59, !PT ;  /* 0x0000003bbe3b7209 */ /* 0x000fe20007800000 */
[----:B------:R-:W-:Y:S01]  /*3230*/  FMUL R138, R144, c[0x0][0x188] ;  /* 0x00006200908a7a20 */ /* 0x000fe20000400000 */
[----:B------:R-:W-:-:S02]  /*3240*/  FSEL R142, R125, -INF , !P3 ;  /* 0xff8000007d8e7808 */ /* 0x000fc40005800000 */
[----:B------:R-:W-:Y:S02]  /*3250*/  FMNMX R59, R186, R59, !PT ;  /* 0x0000003bba3b7209 */ /* 0x000fe40007800000 */
[----:B------:R-:W-:Y:S02]  /*3260*/  FSEL R138, R138, -INF , !P2 ;  /* 0xff8000008a8a7808 */ /* 0x000fe40005000000 */
[----:B------:R-:W-:Y:S02]  /*3270*/  FMNMX R59, R142, R59, !PT ;  /* 0x0000003b8e3b7209 */ /* 0x000fe40007800000 */
[----:B------:R-:W-:Y:S02]  /*3280*/  LOP3.LUT P2, RZ, R58, 0x1, RZ, 0xc0, !PT ;  /* 0x000000013aff7812 */ /* 0x000fe4000784c0ff */
[--C-:B------:R-:W-:Y:S02]  /*3290*/  SHF.R.U32.HI R58, RZ, 0xe, R62.reuse ;  /* 0x0000000eff3a7819 */ /* 0x100fe4000001163e */
[----:B------:R-:W-:-:S02]  /*32a0*/  SHF.R.U32.HI R27, RZ, 0xb, R62 ;  /* 0x0000000bff1b7819 */ /* 0x000fc4000001163e */
[----:B------:R-:W-:Y:S02]  /*32b0*/  FMNMX R59, R138, R59, !PT ;  /* 0x0000003b8a3b7209 */ /* 0x000fe40007800000 */
[----:B------:R-:W-:Y:S02]  /*32c0*/  LOP3.LUT P3, RZ, R58, 0x1, RZ, 0xc0, !PT ;  /* 0x000000013aff7812 */ /* 0x000fe4000786c0ff */
[----:B------:R-:W-:Y:S02]  /*32d0*/  LOP3.LUT P1, RZ, R27, 0x1, RZ, 0xc0, !PT ;  /* 0x000000011bff7812 */ /* 0x000fe4000782c0ff */
[----:B------:R-:W-:Y:S02]  /*32e0*/  FSEL R132, R132, -INF , !P2 ;  /* 0xff80000084847808 */ /* 0x000fe40005000000 */
[----:B------:R-:W-:Y:S02]  /*32f0*/  FMNMX R59, R126, R59, !PT ;  /* 0x0000003b7e3b7209 */ /* 0x000fe40007800000 */
[----:B------:R-:W-:-:S02]  /*3300*/  SHF.R.U32.HI R27, RZ, 0xa, R62 ;  /* 0x0000000aff1b7819 */ /* 0x000fc4000001163e */
[----:B------:R-:W-:Y:S02]  /*3310*/  FSEL R134, R133, -INF , !P3 ;  /* 0xff80000085867808 */ /* 0x000fe40005800000 */
[----:B------:R-:W-:Y:S02]  /*3320*/  FMNMX R59, R132, R59, !PT ;  /* 0x0000003b843b7209 */ /* 0x000fe40007800000 */
[----:B------:R-:W-:Y:S01]  /*3330*/  LOP3.LUT P4, RZ, R27, 0x1, RZ, 0xc0, !PT ;  /* 0x000000011bff7812 */ /* 0x000fe2000788c0ff */
[----:B------:R-:W-:Y:S01]  /*3340*/  FMUL R130, R141, c[0x0][0x188] ;  /* 0x000062008d827a20 */ /* 0x000fe20000400000 */
[----:B------:R-:W-:Y:S01]  /*3350*/  SHF.R.U32.HI R27, RZ, 0x7, R62 ;  /* 0x00000007ff1b7819 */ /* 0x000fe2000001163e */
[----:B------:R-:W-:Y:S01]  /*3360*/  FMUL R124, R128, c[0x0][0x188] ;  /* 0x00006200807c7a20 */ /* 0x000fe20000400000 */
[----:B------:R-:W-:Y:S02]  /*3370*/  FSEL R128, R140, -INF , !P1 ;  /* 0xff8000008c807808 */ /* 0x000fe40004800000 */
[----:B------:R-:W-:-:S02]  /*3380*/  FMNMX R59, R134, R59, !PT ;  /* 0x0000003b863b7209 */ /* 0x000fc40007800000 */
[----:B------:R-:W-:Y:S02]  /*3390*/  LOP3.LUT P6, RZ, R27, 0x1, RZ, 0xc0, !PT ;  /* 0x000000011bff7812 */ /* 0x000fe400078cc0ff */
[--C-:B------:R-:W-:Y:S02]  /*33a0*/  SHF.R.U32.HI R27, RZ, 0x6, R62.reuse ;  /* 0x00000006ff1b7819 */ /* 0x100fe4000001163e */
[----:B------:R-:W-:Y:S02]  /*33b0*/  FSEL R130, R130, -INF , !P4 ;  /* 0xff80000082827808 */ /* 0x000fe40006000000 */
[----:B------:R-:W-:Y:S01]  /*33c0*/  FMNMX R59, R128, R59, !PT ;  /* 0x0000003b803b7209 */ /* 0x000fe20007800000 */
[----:B------:R-:W-:Y:S01]  /*33d0*/  FMUL R114, R129, c[0x0][0x188] ;  /* 0x0000620081727a20 */ /* 0x000fe20000400000 */
[----:B------:R-:W-:Y:S02]  /*33e0*/  LOP3.LUT P5, RZ, R27, 0x1, RZ, 0xc0, !PT ;  /* 0x000000011bff7812 */ /* 0x000fe400078ac0ff */
[----:B------:R-:W-:-:S02]  /*33f0*/  SHF.R.U32.HI R27, RZ, 0x3, R62 ;  /* 0x00000003ff1b7819 */ /* 0x000fc4000001163e */
[----:B------:R-:W-:Y:S02]  /*3400*/  FSEL R124, R124, -INF , !P6 ;  /* 0xff8000007c7c7808 */ /* 0x000fe40007000000 */
[----:B------:R-:W-:Y:S01]  /*3410*/  FMNMX R59, R130, R59, !PT ;  /* 0x0000003b823b7209 */ /* 0x000fe20007800000 */
[----:B------:R-:W-:Y:S01]  /*3420*/  FMUL R80, R80, c[0x0][0x188] ;  /* 0x0000620050507a20 */ /* 0x000fe20000400000 */
[----:B------:R-:W-:Y:S02]  /*3430*/  SHF.R.U32.HI R62, RZ, 0x2, R62 ;  /* 0x00000002ff3e7819 */ /* 0x000fe4000001163e */
[----:B------:R-:W-:Y:S02]  /*3440*/  LOP3.LUT P0, RZ, R27, 0x1, RZ, 0xc0, !PT ;  /* 0x000000011bff7812 */ /* 0x000fe4000780c0ff */
[----:B------:R-:W-:Y:S02]  /*3450*/  FSEL R114, R114, -INF , !P5 ;  /* 0xff80000072727808 */ /* 0x000fe40006800000 */
[----:B------:R-:W-:-:S02]  /*3460*/  FMNMX R59, R124, R59, !PT ;  /* 0x0000003b7c3b7209 */ /* 0x000fc40007800000 */
[----:B------:R-:W-:Y:S02]  /*3470*/  FMNMX R56, R56, R155, !PT ;  /* 0x0000009b38387209 */ /* 0x000fe40007800000 */
[----:B------:R-:W-:Y:S01]  /*3480*/  LOP3.LUT P2, RZ, R62, 0x1, RZ, 0xc0, !PT ;  /* 0x000000013eff7812 */ /* 0x000fe2000784c0ff */
[----:B------:R-:W-:Y:S01]  /*3490*/  FMUL R62, R81, c[0x0][0x188] ;  /* 0x00006200513e7a20 */ /* 0x000fe20000400000 */
[----:B------:R-:W-:Y:S02]  /*34a0*/  FSEL R112, R80, -INF , !P0 ;  /* 0xff80000050707808 */ /* 0x000fe40004000000 */
[----:B------:R-:W-:Y:S01]  /*34b0*/  FMNMX R59, R114, R59, !PT ;  /* 0x0000003b723b7209 */ /* 0x000fe20007800000 */
[--C-:B------:R-:W-:Y:S01]  /*34c0*/  FADD R60, R60, -R56.reuse ;  /* 0x800000383c3c7221 */ /* 0x100fe20000000000 */
[----:B------:R-:W-:Y:S01]  /*34d0*/  FSEL R62, R62, -INF , !P2 ;  /* 0xff8000003e3e7808 */ /* 0x000fe20005000000 */
[----:B------:R-:W-:Y:S01]  /*34e0*/  FADD R58, R139, -R56 ;  /* 0x800000388b3a7221 */ /* 0x000fe20000000000 */
[----:B------:R-:W-:Y:S01]  /*34f0*/  FMNMX R59, R112, R59, !PT ;  /* 0x0000003b703b7209 */ /* 0x000fe20007800000 */
[----:B------:R-:W-:-:S02]  /*3500*/  FMUL R60, R60, 1.4426950216293334961 ;  /* 0x3fb8aa3b3c3c7820 */ /* 0x000fc40000400000 */
[----:B------:R-:W-:Y:S01]  /*3510*/  FADD R137, R137, -R56 ;  /* 0x8000003889897221 */ /* 0x000fe20000000000 */
[----:B------:R-:W-:Y:S01]  /*3520*/  FMNMX R59, R62, R59, !PT ;  /* 0x0000003b3e3b7209 */ /* 0x000fe20007800000 */
[----:B------:R-:W-:Y:S01]  /*3530*/  FMUL R58, R58, 1.4426950216293334961 ;  /* 0x3fb8aa3b3a3a7820 */ /* 0x000fe20000400000 */
[----:B------:R0:W-:Y:S02]  /*3540*/  MUFU.EX2 R208, R60 ;  /* 0x0000003c00d07308 */ /* 0x0001e40000000800 */
[----:B0-----:R-:W-:-:S06]  /*3550*/  FMUL R60, R137, 1.4426950216293334961 ;  /* 0x3fb8aa3b893c7820 */ /* 0x001fcc0000400000 */
[----:B------:R0:W-:Y:S02]  /*3560*/  MUFU.EX2 R137, R58 ;  /* 0x0000003a00897308 */ /* 0x0001e40000000800 */
[----:B0-----:R-:W0:Y:S04]  /*3570*/  SHFL.BFLY PT, R58, R59, 0x2, 0x1f ;  /* 0x0c401f003b3a7f89 */ /* 0x001e2800000e0000 */
[----:B--2---:R-:W-:Y:S04]  /*3580*/  STS.U16 [R5+0x2000], R70 ;  /* 0x0020004605007388 */ /* 0x004fe80000000400 */
[----:B------:R-:W-:Y:S04]  /*3590*/  STS.U16 [R5+0x2800], R98 ;  /* 0x0028006205007388 */ /* 0x000fe80000000400 */
[----:B------:R-:W-:Y:S04]  /*35a0*/  STS.U16 [R5+0x3000], R90 ;  /* 0x0030005a05007388 */ /* 0x000fe80000000400 */
[----:B------:R-:W-:Y:S04]  /*35b0*/  STS.U16 [R5+0x3800], R212 ;  /* 0x003800d405007388 */ /* 0x000fe80000000400 */
[----:B------:R-:W-:Y:S01]  /*35c0*/  STS.U16 [R6+0x2200], R193 ;  /* 0x002200c106007388 */ /* 0x000fe20000000400 */
[----:B0-----:R-:W-:-:S03]  /*35d0*/  FMNMX R59, R59, R58, !PT ;  /* 0x0000003a3b3b7209 */ /* 0x001fc60007800000 */
[----:B------:R-:W-:Y:S04]  /*35e0*/  STS.U16 [R6+0x2a00], R195 ;  /* 0x002a00c306007388 */ /* 0x000fe80000000400 */
[----:B------:R-:W-:Y:S04]  /*35f0*/  STS.U16 [R6+0x3200], R221 ;  /* 0x003200dd06007388 */ /* 0x000fe80000000400 */
[----:B------:R-:W-:Y:S04]  /*3600*/  STS.U16 [R6+0x3a00], R223 ;  /* 0x003a00df06007388 */ /* 0x000fe80000000400 */
[----:B------:R-:W0:Y:S04]  /*3610*/  SHFL.BFLY PT, R64, R59, 0x1, 0x1f ;  /* 0x0c201f003b407f89 */ /* 0x000e2800000e0000 */
[----:B---3--:R-:W-:Y:S04]  /*3620*/  STS.U16 [R7+0x2400], R78 ;  /* 0x0024004e07007388 */ /* 0x008fe80000000400 */
[----:B----4-:R-:W-:Y:S04]  /*3630*/  STS.U16 [R7+0x2c00], R74 ;  /* 0x002c004a07007388 */ /* 0x010fe80000000400 */
[----:B------:R-:W-:Y:S04]  /*3640*/  STS.U16 [R7+0x3400], R226 ;  /* 0x003400e207007388 */ /* 0x000fe80000000400 */
[----:B------:R-:W-:Y:S04]  /*3650*/  STS.U16 [R7+0x3c00], R224 ;  /* 0x003c00e007007388 */ /* 0x000fe80000000400 */
[----:B-----5:R1:W-:Y:S04]  /*3660*/  STS.U16 [R8+0x2600], R57 ;  /* 0x0026003908007388 */ /* 0x0203e80000000400 */
[----:B------:R-:W-:Y:S04]  /*3670*/  STS.U16 [R8+0x2e00], R191 ;  /* 0x002e00bf08007388 */ /* 0x000fe80000000400 */
[----:B------:R-:W-:Y:S04]  /*3680*/  STS.U16 [R8+0x3600], R219 ;  /* 0x003600db08007388 */ /* 0x000fe80000000400 */
[----:B------:R-:W-:Y:S01]  /*3690*/  STS.U16 [R8+0x3e00], R225 ;  /* 0x003e00e108007388 */ /* 0x000fe20000000400 */
[----:B------:R-:W-:-:S02]  /*36a0*/  FADD R71, R71, -R56 ;  /* 0x8000003847477221 */ /* 0x000fc40000000000 */
[--C-:B------:R-:W-:Y:S02]  /*36b0*/  FADD R63, R63, -R56.reuse ;  /* 0x800000383f3f7221 */ /* 0x100fe40000000000 */
[----:B------:R-:W-:Y:S01]  /*36c0*/  FMUL R71, R71, 1.4426950216293334961 ;  /* 0x3fb8aa3b47477820 */ /* 0x000fe20000400000 */
[----:B0-----:R-:W-:Y:S01]  /*36d0*/  FMNMX R59, R59, R64, !PT ;  /* 0x000000403b3b7209 */ /* 0x001fe20007800000 */
[----:B------:R-:W-:Y:S02]  /*36e0*/  FADD R61, -R56, R155 ;  /* 0x0000009b383d7221 */ /* 0x000fe40000000100 */
[----:B------:R-:W-:Y:S01]  /*36f0*/  FADD R67, R67, -R56 ;  /* 0x8000003843437221 */ /* 0x000fe20000000000 */
[----:B------:R0:W-:Y:S01]  /*3700*/  MUFU.EX2 R113, R71 ;  /* 0x0000004700717308 */ /* 0x0001e20000000800 */
[----:B------:R-:W-:Y:S01]  /*3710*/  BAR.SYNC.DEFER_BLOCKING 0x0 ;  /* 0x0000000000007b1d */ /* 0x000fe20000010000 */
[----:B------:R-:W-:Y:S01]  /*3720*/  FMUL R63, R63, 1.4426950216293334961 ;  /* 0x3fb8aa3b3f3f7820 */ /* 0x000fe20000400000 */
[----:B------:R-:W-:Y:S01]  /*3730*/  FMNMX R59, R59, R154, !PT ;  /* 0x0000009a3b3b7209 */ /* 0x000fe20007800000 */
[----:B------:R-:W-:-:S02]  /*3740*/  FMUL R61, R61, 1.4426950216293334961 ;  /* 0x3fb8aa3b3d3d7820 */ /* 0x000fc40000400000 */
[--C-:B------:R-:W-:Y:S02]  /*3750*/  FADD R75, R75, -R56.reuse ;  /* 0x800000384b4b7221 */ /* 0x100fe40000000000 */
[----:B------:R-:W-:Y:S02]  /*3760*/  FMUL R120, R67, 1.4426950216293334961 ;  /* 0x3fb8aa3b43787820 */ /* 0x000fe40000400000 */
[----:B------:R-:W-:Y:S01]  /*3770*/  MUFU.EX2 R67, R63 ;  /* 0x0000003f00437308 */ /* 0x000fe20000000800 */
[--C-:B------:R-:W-:Y:S02]  /*3780*/  FADD R123, R123, -R56.reuse ;  /* 0x800000387b7b7221 */ /* 0x100fe40000000000 */
[----:B------:R-:W-:Y:S02]  /*3790*/  FADD R205, R205, -R56 ;  /* 0x80000038cdcd7221 */ /* 0x000fe40000000000 */
[----:B------:R-:W-:Y:S02]  /*37a0*/  FMUL R75, R75, 1.4426950216293334961 ;  /* 0x3fb8aa3b4b4b7820 */ /* 0x000fe40000400000 */
[----:B------:R-:W-:Y:S01]  /*37b0*/  FADD R76, R76, -R59 ;  /* 0x8000003b4c4c7221 */ /* 0x000fe20000000000 */
[----:B------:R2:W-:Y:S01]  /*37c0*/  MUFU.EX2 R63, R61 ;  /* 0x0000003d003f7308 */ /* 0x0005e20000000800 */
[----:B0-----:R-:W0:Y:S01]  /*37d0*/  LDSM.16.M88.4 R68, [R21+0x2000] ;  /* 0x002000001544783b */ /* 0x001e220000000200 */
[----:B--2---:R-:W-:-:S02]  /*37e0*/  FADD R61, -R59, R154 ;  /* 0x0000009a3b3d7221 */ /* 0x004fc40000000100 */
[----:B------:R-:W-:Y:S02]  /*37f0*/  FADD R127, R127, -R56 ;  /* 0x800000387f7f7221 */ /* 0x000fe40000000000 */
[--C-:B------:R-:W-:Y:S02]  /*3800*/  FADD R227, R227, -R59.reuse ;  /* 0x8000003be3e37221 */ /* 0x100fe40000000000 */
[--C-:B------:R-:W-:Y:S02]  /*3810*/  FADD R82, R82, -R59.reuse ;  /* 0x8000003b52527221 */ /* 0x100fe40000000000 */
[----:B------:R-:W-:Y:S02]  /*3820*/  FADD R100, R100, -R59 ;  /* 0x8000003b64647221 */ /* 0x000fe40000000000 */
[----:B------:R-:W-:Y:S02]  /*3830*/  FMUL R143, R205, 1.4426950216293334961 ;  /* 0x3fb8aa3bcd8f7820 */ /* 0x000fe40000400000 */
[----:B------:R-:W-:-:S02]  /*3840*/  FMUL R125, R123, 1.4426950216293334961 ;  /* 0x3fb8aa3b7b7d7820 */ /* 0x000fc40000400000 */
[----:B------:R-:W-:Y:S01]  /*3850*/  FMUL R61, R61, 1.4426950216293334961 ;  /* 0x3fb8aa3b3d3d7820 */ /* 0x000fe20000400000 */
[----:B------:R2:W-:Y:S01]  /*3860*/  MUFU.EX2 R123, R75 ;  /* 0x0000004b007b7308 */ /* 0x0005e20000000800 */
[----:B------:R-:W-:Y:S02]  /*3870*/  FMUL R129, R76, 1.4426950216293334961 ;  /* 0x3fb8aa3b4c817820 */ /* 0x000fe40000400000 */
[----:B------:R-:W-:Y:S02]  /*3880*/  FMUL R127, R127, 1.4426950216293334961 ;  /* 0x3fb8aa3b7f7f7820 */ /* 0x000fe40000400000 */
[----:B------:R-:W-:Y:S02]  /*3890*/  FMUL R227, R227, 1.4426950216293334961 ;  /* 0x3fb8aa3be3e37820 */ /* 0x000fe40000400000 */
[----:B------:R-:W-:Y:S02]  /*38a0*/  FMUL R82, R82, 1.4426950216293334961 ;  /* 0x3fb8aa3b52527820 */ /* 0x000fe40000400000 */
[----:B------:R-:W-:Y:S01]  /*38b0*/  FMUL R100, R100, 1.4426950216293334961 ;  /* 0x3fb8aa3b64647820 */ /* 0x000fe20000400000 */
[----:B--2---:R-:W2:Y:S01]  /*38c0*/  LDSM.16.M88.4 R72, [R21+0x2800] ;  /* 0x002800001548783b */ /* 0x004ea20000000200 */
[----:B------:R-:W-:Y:S01]  /*38d0*/  FADD R79, R79, -R56 ;  /* 0x800000384f4f7221 */ /* 0x000fe20000000000 */
[----:B------:R-:W3:Y:S03]  /*38e0*/  MUFU.EX2 R143, R143 ;  /* 0x0000008f008f7308 */ /* 0x000ee60000000800 */
[----:B------:R-:W-:-:S05]  /*38f0*/  FMUL R79, R79, 1.4426950216293334961 ;  /* 0x3fb8aa3b4f4f7820 */ /* 0x000fca0000400000 */
[----:B------:R-:W-:Y:S01]  /*3900*/  MUFU.EX2 R206, R127 ;  /* 0x0000007f00ce7308 */ /* 0x000fe20000000800 */
[----:B------:R-:W-:-:S07]  /*3910*/  FADD R83, R83, -R56 ;  /* 0x8000003853537221 */ /* 0x000fce0000000000 */
[----:B------:R-:W4:Y:S08]  /*3920*/  MUFU.EX2 R139, R60 ;  /* 0x0000003c008b7308 */ /* 0x000f300000000800 */
[----:B------:R-:W-:Y:S08]  /*3930*/  MUFU.EX2 R212, R227 ;  /* 0x000000e300d47308 */ /* 0x000ff00000000800 */
[----:B------:R-:W-:Y:S08]  /*3940*/  MUFU.EX2 R133, R82 ;  /* 0x0000005200857308 */ /* 0x000ff00000000800 */
[----:B------:R-:W-:Y:S08]  /*3950*/  MUFU.EX2 R154, R100 ;  /* 0x00000064009a7308 */ /* 0x000ff00000000800 */
[----:B------:R-:W5:Y:S08]  /*3960*/  MUFU.EX2 R61, R61 ;  /* 0x0000003d003d7308 */ /* 0x000f700000000800 */
[----:B------:R-:W0:Y:S01]  /*3970*/  MUFU.EX2 R129, R129 ;  /* 0x0000008100817308 */ /* 0x000e220000000800 */
[----:B------:R-:W-:-:S02]  /*3980*/  FMUL R83, R83, 1.4426950216293334961 ;  /* 0x3fb8aa3b53537820 */ /* 0x000fc40000400000 */
[----:B------:R-:W-:-:S05]  /*3990*/  FADD R91, R91, -R56 ;  /* 0x800000385b5b7221 */ /* 0x000fca0000000000 */
[----:B------:R0:W-:Y:S01]  /*39a0*/  MUFU.EX2 R122, R79 ;  /* 0x0000004f007a7308 */ /* 0x0001e20000000800 */
[--C-:B------:R-:W-:Y:S02]  /*39b0*/  FADD R93, R93, -R56.reuse ;  /* 0x800000385d5d7221 */ /* 0x100fe40000000000 */
[----:B------:R-:W-:Y:S01]  /*39c0*/  FADD R95, R95, -R56 ;  /* 0x800000385f5f7221 */ /* 0x000fe20000000000 */
[----:B0-----:R-:W0:Y:S01]  /*39d0*/  LDSM.16.M88.4 R76, [R21+0x3000] ;  /* 0x00300000154c783b */ /* 0x001e220000000200 */
[----:B------:R-:W-:-:S03]  /*39e0*/  FADD R92, R92, -R59 ;  /* 0x8000003b5c5c7221 */ /* 0x000fc60000000000 */
[----:B------:R1:W-:Y:S01]  /*39f0*/  MUFU.EX2 R144, R83 ;  /* 0x0000005300907308 */ /* 0x0003e20000000800 */
[----:B------:R-:W-:Y:S01]  /*3a00*/  FMUL R60, R91, 1.4426950216293334961 ;  /* 0x3fb8aa3b5b3c7820 */ /* 0x000fe20000400000 */
[----:B---3--:R-:W-:Y:S01]  /*3a10*/  F2FP.BF16.PACK_AB R89, R208, R143 ;  /* 0x0000008fd059723e */ /* 0x008fe200000010ff */
[----:B------:R-:W-:Y:S01]  /*3a20*/  FMUL R82, R63, R110 ;  /* 0x0000006e3f527220 */ /* 0x000fe20000400000 */
[----:B----4-:R-:W-:Y:S01]  /*3a30*/  F2FP.BF16.PACK_AB R91, R139, R206 ;  /* 0x000000ce8b5b723e */ /* 0x010fe200000010ff */
[----:B-----5:R-:W-:Y:S01]  /*3a40*/  FMUL R80, R61, R108 ;  /* 0x0000006c3d507220 */ /* 0x020fe20000400000 */
[----:B------:R-:W-:Y:S01]  /*3a50*/  F2FP.BF16.PACK_AB R88, R133, R212 ;  /* 0x000000d48558723e */ /* 0x000fe200000010ff */
[----:B------:R-:W-:Y:S01]  /*3a60*/  FMUL R81, R61, R109 ;  /* 0x0000006d3d517220 */ /* 0x000fe20000400000 */
[----:B------:R-:W-:Y:S01]  /*3a70*/  F2FP.BF16.PACK_AB R90, R129, R154 ;  /* 0x0000009a815a723e */ /* 0x000fe200000010ff */
[----:B-1----:R-:W-:Y:S02]  /*3a80*/  FMUL R83, R63, R111 ;  /* 0x0000006f3f537220 */ /* 0x002fe40000400000 */
[----:B------:R-:W-:-:S02]  /*3a90*/  FMUL R57, R93, 1.4426950216293334961 ;  /* 0x3fb8aa3b5d397820 */ /* 0x000fc40000400000 */
[----:B------:R-:W-:Y:S02]  /*3aa0*/  FMUL R64, R95, 1.4426950216293334961 ;  /* 0x3fb8aa3b5f407820 */ /* 0x000fe40000400000 */
[----:B------:R-:W-:Y:S02]  /*3ab0*/  FADD R96, R94, -R59 ;  /* 0x8000003b5e607221 */ /* 0x000fe40000000000 */
[----:B------:R-:W-:Y:S02]  /*3ac0*/  FMUL R109, R92, 1.4426950216293334961 ;  /* 0x3fb8aa3b5c6d7820 */ /* 0x000fe40000400000 */
[----:B------:R-:W1:Y:S01]  /*3ad0*/  LDSM.16.M88.4 R92, [R21+0x3800] ;  /* 0x00380000155c783b */ /* 0x000e620000000200 */
[----:B------:R-:W-:Y:S01]  /*3ae0*/  HMMA.16816.F32.BF16 R80, R88, R68, R80 ;  /* 0x000000445850723c */ /* 0x000fe20000041850 */
[--C-:B------:R-:W-:Y:S02]  /*3af0*/  FADD R217, R217, -R56.reuse ;  /* 0x80000038d9d97221 */ /* 0x100fe40000000000 */
[----:B------:R-:W-:-:S02]  /*3b00*/  FADD R213, R213, -R56 ;  /* 0x80000038d5d57221 */ /* 0x000fc40000000000 */
[--C-:B------:R-:W-:Y:S02]  /*3b10*/  FADD R215, R215, -R56.reuse ;  /* 0x80000038d7d77221 */ /* 0x100fe40000000000 */
[----:B------:R-:W-:Y:S02]  /*3b20*/  FADD R99, R99, -R56 ;  /* 0x8000003863637221 */ /* 0x000fe40000000000 */
[--C-:B------:R-:W-:Y:S02]  /*3b30*/  FADD R222, R222, -R59.reuse ;  /* 0x8000003bdede7221 */ /* 0x100fe40000000000 */
[----:B------:R-:W-:Y:S02]  /*3b40*/  FADD R68, R102, -R59 ;  /* 0x8000003b66447221 */ /* 0x000fe40000000000 */
[----:B------:R-:W-:Y:S02]  /*3b50*/  FMUL R200, R217, 1.4426950216293334961 ;  /* 0x3fb8aa3bd9c87820 */ /* 0x000fe40000400000 */
[----:B------:R-:W-:-:S02]  /*3b60*/  FMUL R196, R213, 1.4426950216293334961 ;  /* 0x3fb8aa3bd5c47820 */ /* 0x000fc40000400000 */
[----:B------:R-:W-:Y:S02]  /*3b70*/  FMUL R135, R215, 1.4426950216293334961 ;  /* 0x3fb8aa3bd7877820 */ /* 0x000fe40000400000 */
[----:B------:R-:W-:Y:S02]  /*3b80*/  FMUL R65, R99, 1.4426950216293334961 ;  /* 0x3fb8aa3b63417820 */ /* 0x000fe40000400000 */
[----:B------:R-:W-:Y:S02]  /*3b90*/  FMUL R108, R96, 1.4426950216293334961 ;  /* 0x3fb8aa3b606c7820 */ /* 0x000fe40000400000 */
[----:B------:R-:W-:Y:S02]  /*3ba0*/  FMUL R110, R222, 1.4426950216293334961 ;  /* 0x3fb8aa3bde6e7820 */ /* 0x000fe40000400000 */
[----:B------:R-:W-:Y:S02]  /*3bb0*/  FMUL R111, R68, 1.4426950216293334961 ;  /* 0x3fb8aa3b446f7820 */ /* 0x000fe40000400000 */
[----:B------:R-:W-:-:S02]  /*3bc0*/  FMUL R98, R63, R106 ;  /* 0x0000006a3f627220 */ /* 0x000fc40000400000 */
[----:B------:R-:W-:Y:S02]  /*3bd0*/  FMUL R99, R63, R107 ;  /* 0x0000006b3f637220 */ /* 0x000fe40000400000 */
[C---:B------:R-:W-:Y:S02]  /*3be0*/  FMUL R96, R61.reuse, R104 ;  /* 0x000000683d607220 */ /* 0x040fe40000400000 */
[----:B------:R-:W-:Y:S01]  /*3bf0*/  FMUL R97, R61, R105 ;  /* 0x000000693d617220 */ /* 0x000fe20000400000 */
[----:B------:R-:W-:Y:S01]  /*3c00*/  MUFU.EX2 R200, R200 ;  /* 0x000000c800c87308 */ /* 0x000fe20000000800 */
[--C-:B------:R-:W-:Y:S02]  /*3c10*/  FADD R103, R103, -R56.reuse ;  /* 0x8000003867677221 */ /* 0x100fe40000000000 */
[----:B------:R-:W-:Y:S02]  /*3c20*/  FADD R115, R115, -R56 ;  /* 0x8000003873737221 */ /* 0x000fe40000000000 */
[----:B------:R-:W-:Y:S01]  /*3c30*/  FMUL R103, R103, 1.4426950216293334961 ;  /* 0x3fb8aa3b67677820 */ /* 0x000fe20000400000 */
[----:B--2---:R-:W-:Y:S02]  /*3c40*/  HMMA.16816.F32.BF16 R96, R88, R72, R96 ;  /* 0x000000485860723c */ /* 0x004fe40000041860 */
[----:B------:R-:W-:Y:S01]  /*3c50*/  MUFU.EX2 R196, R196 ;  /* 0x000000c400c47308 */ /* 0x000fe20000000800 */
[----:B------:R-:W-:-:S07]  /*3c60*/  FMUL R136, R115, 1.4426950216293334961 ;  /* 0x3fb8aa3b73887820 */ /* 0x000fce0000400000 */
[----:B------:R-:W-:Y:S08]  /*3c70*/  MUFU.EX2 R135, R135 ;  /* 0x0000008700877308 */ /* 0x000ff00000000800 */
[----:B------:R-:W-:Y:S08]  /*3c80*/  MUFU.EX2 R109, R109 ;  /* 0x0000006d006d7308 */ /* 0x000ff00000000800 */
[----:B------:R-:W2:Y:S08]  /*3c90*/  MUFU.EX2 R108, R108 ;  /* 0x0000006c006c7308 */ /* 0x000eb00000000800 */
[----:B------:R-:W-:Y:S08]  /*3ca0*/  MUFU.EX2 R110, R110 ;  /* 0x0000006e006e7308 */ /* 0x000ff00000000800 */
[----:B------:R-:W3:Y:S01]  /*3cb0*/  MUFU.EX2 R111, R111 ;  /* 0x0000006f006f7308 */ /* 0x000ee20000000800 */
[----:B------:R-:W-:-:S02]  /*3cc0*/  FMUL R102, R63, R118 ;  /* 0x000000763f667220 */ /* 0x000fc40000400000 */
[C---:B------:R-:W-:Y:S02]  /*3cd0*/  FMUL R100, R61.reuse, R116 ;  /* 0x000000743d647220 */ /* 0x040fe40000400000 */
[----:B------:R-:W-:-:S03]  /*3ce0*/  FMUL R101, R61, R117 ;  /* 0x000000753d657220 */ /* 0x000fc60000400000 */
[----:B------:R4:W-:Y:S01]  /*3cf0*/  MUFU.EX2 R115, R103 ;  /* 0x0000006700737308 */ /* 0x0009e20000000800 */
[--C-:B------:R-:W-:Y:S02]  /*3d00*/  FADD R68, R66, -R59.reuse ;  /* 0x8000003b42447221 */ /* 0x100fe40000000000 */
[----:B----4-:R-:W-:Y:S01]  /*3d10*/  FMUL R103, R63, R119 ;  /* 0x000000773f677220 */ /* 0x010fe20000400000 */
[----:B--2---:R-:W-:Y:S01]  /*3d20*/  F2FP.BF16.PACK_AB R104, R108, R109 ;  /* 0x0000006d6c68723e */ /* 0x004fe200000010ff */
[----:B------:R-:W-:Y:S01]  /*3d30*/  FADD R220, R220, -R59 ;  /* 0x8000003bdcdc7221 */ /* 0x000fe20000000000 */
[----:B------:R-:W-:Y:S02]  /*3d40*/  F2FP.BF16.PACK_AB R105, R200, R137 ;  /* 0x00000089c869723e */ /* 0x000fe400000010ff */
[----:B---3--:R-:W-:Y:S02]  /*3d50*/  F2FP.BF16.PACK_AB R106, R111, R110 ;  /* 0x0000006e6f6a723e */ /* 0x008fe400000010ff */
[----:B0-----:R-:W-:Y:S01]  /*3d60*/  HMMA.16816.F32.BF16 R100, R88, R76, R100 ;  /* 0x0000004c5864723c */ /* 0x001fe20000041864 */
[----:B------:R-:W-:Y:S01]  /*3d70*/  F2FP.BF16.PACK_AB R107, R135, R196 ;  /* 0x000000c4876b723e */ /* 0x000fe200000010ff */
[----:B------:R-:W-:-:S02]  /*3d80*/  FMUL R68, R68, 1.4426950216293334961 ;  /* 0x3fb8aa3b44447820 */ /* 0x000fc40000400000 */
[C---:B------:R-:W-:Y:S02]  /*3d90*/  FMUL R86, R63.reuse, R86 ;  /* 0x000000563f567220 */ /* 0x040fe40000400000 */
[----:B------:R-:W-:Y:S02]  /*3da0*/  FMUL R87, R63, R87 ;  /* 0x000000573f577220 */ /* 0x000fe40000400000 */
[C---:B------:R-:W-:Y:S02]  /*3db0*/  FMUL R84, R61.reuse, R84 ;  /* 0x000000543d547220 */ /* 0x040fe40000400000 */
[----:B------:R-:W-:Y:S01]  /*3dc0*/  FMUL R85, R61, R85 ;  /* 0x000000553d557220 */ /* 0x000fe20000400000 */
[----:B------:R-:W-:Y:S01]  /*3dd0*/  HMMA.16816.F32.BF16 R80, R104, R70, R80 ;  /* 0x000000466850723c */ /* 0x000fe20000041850 */
[----:B------:R-:W-:Y:S02]  /*3de0*/  FMUL R117, R220, 1.4426950216293334961 ;  /* 0x3fb8aa3bdc757820 */ /* 0x000fe40000400000 */
[----:B------:R0:W-:Y:S05]  /*3df0*/  MUFU.EX2 R220, R68 ;  /* 0x0000004400dc7308 */ /* 0x0001ea0000000800 */
[----:B-1----:R-:W-:Y:S01]  /*3e00*/  HMMA.16816.F32.BF16 R88, R88, R92, R84 ;  /* 0x0000005c5858723c */ /* 0x002fe20000041854 */
[----:B------:R-:W-:Y:S04]  /*3e10*/  LDSM.16.M88.4 R84, [R9+0x2000] ;  /* 0x002000000954783b */ /* 0x000fe80000000200 */
[----:B0-----:R-:W0:Y:S03]  /*3e20*/  LDSM.16.M88.4 R68, [R9+0x2800] ;  /* 0x002800000944783b */ /* 0x001e260000000200 */
[----:B------:R-:W-:Y:S01]  /*3e30*/  HMMA.16816.F32.BF16 R96, R104, R74, R96 ;  /* 0x0000004a6860723c */ /* 0x000fe20000041860 */
[----:B------:R-:W1:Y:S01]  /*3e40*/  LDSM.16.M88.4 R72, [R9+0x3000] ;  /* 0x003000000948783b */ /* 0x000e620000000200 */
[----:B------:R-:W-:-:S02]  /*3e50*/  FADD R211, R211, -R56 ;  /* 0x80000038d3d37221 */ /* 0x000fc40000000000 */
[--C-:B------:R-:W-:Y:S02]  /*3e60*/  FADD R201, R201, -R56.reuse ;  /* 0x80000038c9c97221 */ /* 0x100fe40000000000 */
[--C-:B------:R-:W-:Y:S02]  /*3e70*/  FADD R209, R209, -R56.reuse ;  /* 0x80000038d1d17221 */ /* 0x100fe40000000000 */
[----:B------:R-:W-:Y:S02]  /*3e80*/  FADD R207, R207, -R56 ;  /* 0x80000038cfcf7221 */ /* 0x000fe40000000000 */
[--C-:B------:R-:W-:Y:S02]  /*3e90*/  FADD R218, R218, -R59.reuse ;  /* 0x8000003bdada7221 */ /* 0x100fe40000000000 */
[----:B------:R-:W-:Y:S02]  /*3ea0*/  FADD R216, R216, -R59 ;  /* 0x8000003bd8d87221 */ /* 0x000fe40000000000 */
[----:B------:R-:W-:-:S02]  /*3eb0*/  FMUL R192, R211, 1.4426950216293334961 ;  /* 0x3fb8aa3bd3c07820 */ /* 0x000fc40000400000 */
[----:B------:R-:W-:Y:S02]  /*3ec0*/  FMUL R131, R201, 1.4426950216293334961 ;  /* 0x3fb8aa3bc9837820 */ /* 0x000fe40000400000 */
[----:B------:R-:W-:Y:S02]  /*3ed0*/  FMUL R188, R209, 1.4426950216293334961 ;  /* 0x3fb8aa3bd1bc7820 */ /* 0x000fe40000400000 */
[----:B------:R-:W-:Y:S02]  /*3ee0*/  FMUL R127, R207, 1.4426950216293334961 ;  /* 0x3fb8aa3bcf7f7820 */ /* 0x000fe40000400000 */
[----:B------:R-:W-:Y:S02]  /*3ef0*/  FMUL R119, R218, 1.4426950216293334961 ;  /* 0x3fb8aa3bda777820 */ /* 0x000fe40000400000 */
[----:B------:R-:W-:Y:S01]  /*3f00*/  FMUL R118, R216, 1.4426950216293334961 ;  /* 0x3fb8aa3bd8767820 */ /* 0x000fe20000400000 */
[C---:B------:R-:W-:Y:S01]  /*3f10*/  HMMA.16816.F32.BF16 R100, R104.reuse, R78, R100 ;  /* 0x0000004e6864723c */ /* 0x040fe20000041864 */
[----:B------:R-:W2:Y:S01]  /*3f20*/  LDSM.16.M88.4 R76, [R9+0x3800] ;  /* 0x00380000094c783b */ /* 0x000ea20000000200 */
[----:B------:R-:W-:Y:S08]  /*3f30*/  MUFU.EX2 R192, R192 ;  /* 0x000000c000c07308 */ /* 0x000ff00000000800 */
[----:B------:R-:W-:Y:S08]  /*3f40*/  MUFU.EX2 R131, R131 ;  /* 0x0000008300837308 */ /* 0x000ff00000000800 */
[----:B------:R-:W-:Y:S08]  /*3f50*/  MUFU.EX2 R188, R188 ;  /* 0x000000bc00bc7308 */ /* 0x000ff00000000800 */
[----:B------:R-:W-:Y:S08]  /*3f60*/  MUFU.EX2 R127, R127 ;  /* 0x0000007f007f7308 */ /* 0x000ff00000000800 */
[----:B------:R-:W3:Y:S08]  /*3f70*/  MUFU.EX2 R117, R117 ;  /* 0x0000007500757308 */ /* 0x000ef00000000800 */
[----:B------:R-:W-:Y:S08]  /*3f80*/  MUFU.EX2 R119, R119 ;  /* 0x0000007700777308 */ /* 0x000ff00000000800 */
[----:B------:R-:W4:Y:S01]  /*3f90*/  MUFU.EX2 R118, R118 ;  /* 0x0000007600767308 */ /* 0x000f220000000800 */
[----:B------:R-:W-:Y:S01]  /*3fa0*/  FADD R143, R143, R208 ;  /* 0x000000d08f8f7221 */ /* 0x000fe20000000000 */
[----:B------:R-:W-:Y:S01]  /*3fb0*/  HMMA.16816.F32.BF16 R88, R104, R94, R88 ;  /* 0x0000005e6858723c */ /* 0x000fe20000041858 */
[----:B------:R-:W-:-:S02]  /*3fc0*/  FADD R197, R197, -R56 ;  /* 0x80000038c5c57221 */ /* 0x000fc40000000000 */
[--C-:B------:R-:W-:Y:S02]  /*3fd0*/  FADD R214, R214, -R59.reuse ;  /* 0x8000003bd6d67221 */ /* 0x100fe40000000000 */
[--C-:B------:R-:W-:Y:S02]  /*3fe0*/  FADD R210, R210, -R59.reuse ;  /* 0x8000003bd2d27221 */ /* 0x100fe40000000000 */
[----:B------:R-:W-:Y:S02]  /*3ff0*/  FADD R26, R26, -R59 ;  /* 0x8000003b1a1a7221 */ /* 0x000fe40000000000 */
[----:B------:R-:W-:Y:S01]  /*4000*/  FADD R133, R212, R133 ;  /* 0x00000085d4857221 */ /* 0x000fe20000000000 */
[----:B---3--:R-:W-:Y:S01]  /*4010*/  F2FP.BF16.PACK_AB R92, R117, R220 ;  /* 0x000000dc755c723e */ /* 0x008fe200000010ff */
[----:B------:R-:W-:Y:S01]  /*4020*/  FADD R204, R204, -R59 ;  /* 0x8000003bcccc7221 */ /* 0x000fe20000000000 */
[----:B------:R-:W-:Y:S01]  /*4030*/  F2FP.BF16.PACK_AB R93, R131, R192 ;  /* 0x000000c0835d723e */ /* 0x000fe200000010ff */
[----:B------:R-:W-:Y:S01]  /*4040*/  FADD R206, R206, R143 ;  /* 0x0000008fcece7221 */ /* 0x000fe20000000000 */
[----:B----4-:R-:W-:-:S02]  /*4050*/  F2FP.BF16.PACK_AB R94, R118, R119 ;  /* 0x00000077765e723e */ /* 0x010fc400000010ff */
[----:B------:R-:W-:Y:S01]  /*4060*/  F2FP.BF16.PACK_AB R95, R127, R188 ;  /* 0x000000bc7f5f723e */ /* 0x000fe200000010ff */
[----:B------:R-:W-:Y:S02]  /*4070*/  FMUL R146, R197, 1.4426950216293334961 ;  /* 0x3fb8aa3bc5927820 */ /* 0x000fe40000400000 */
[----:B------:R-:W-:Y:S02]  /*4080*/  FMUL R116, R214, 1.4426950216293334961 ;  /* 0x3fb8aa3bd6747820 */ /* 0x000fe40000400000 */
[----:B------:R-:W-:Y:S02]  /*4090*/  FMUL R141, R210, 1.4426950216293334961 ;  /* 0x3fb8aa3bd28d7820 */ /* 0x000fe40000400000 */
[----:B------:R-:W-:Y:S02]  /*40a0*/  FMUL R26, R26, 1.4426950216293334961 ;  /* 0x3fb8aa3b1a1a7820 */ /* 0x000fe40000400000 */
[----:B------:R-:W-:Y:S02]  /*40b0*/  FADD R154, R154, R133 ;  /* 0x000000859a9a7221 */ /* 0x000fe40000000000 */
[----:B------:R-:W-:-:S02]  /*40c0*/  FMUL R204, R204, 1.4426950216293334961 ;  /* 0x3fb8aa3bcccc7820 */ /* 0x000fc40000400000 */
[----:B------:R-:W-:Y:S01]  /*40d0*/  FADD R206, R139, R206 ;  /* 0x000000ce8bce7221 */ /* 0x000fe20000000000 */
[----:B0-----:R-:W-:Y:S01]  /*40e0*/  HMMA.16816.F32.BF16 R96, R92, R68, R96 ;  /* 0x000000445c60723c */ /* 0x001fe20000041860 */
[----:B------:R-:W-:Y:S01]  /*40f0*/  FADD R154, R129, R154 ;  /* 0x0000009a819a7221 */ /* 0x000fe20000000000 */
[----:B------:R-:W-:Y:S01]  /*4100*/  MUFU.EX2 R146, R146 ;  /* 0x0000009200927308 */ /* 0x000fe20000000800 */
[----:B------:R-:W-:Y:S02]  /*4110*/  FADD R137, R137, R206 ;  /* 0x000000ce89897221 */ /* 0x000fe40000000000 */
[----:B------:R-:W-:-:S03]  /*4120*/  FADD R109, R109, R154 ;  /* 0x0000009a6d6d7221 */ /* 0x000fc60000000000 */
[----:B------:R-:W-:Y:S02]  /*4130*/  HMMA.16816.F32.BF16 R80, R92, R84, R80 ;  /* 0x000000545c50723c */ /* 0x000fe40000041850 */
[----:B------:R-:W-:Y:S01]  /*4140*/  MUFU.EX2 R125, R125 ;  /* 0x0000007d007d7308 */ /* 0x000fe20000000800 */
[----:B------:R-:W-:-:S05]  /*4150*/  FADD R137, R200, R137 ;  /* 0x00000089c8897221 */ /* 0x000fca0000000000 */
[----:B-1----:R-:W-:Y:S02]  /*4160*/  HMMA.16816.F32.BF16 R100, R92, R72, R100 ;  /* 0x000000485c64723c */ /* 0x002fe40000041864 */
[----:B------:R-:W-:Y:S01]  /*4170*/  MUFU.EX2 R116, R116 ;  /* 0x0000007400747308 */ /* 0x000fe20000000800 */
[----:B------:R-:W-:-:S07]  /*4180*/  FADD R109, R108, R109 ;  /* 0x0000006d6c6d7221 */ /* 0x000fce0000000000 */
[----:B------:R-:W0:Y:S08]  /*4190*/  MUFU.EX2 R141, R141 ;  /* 0x0000008d008d7308 */ /* 0x000e300000000800 */
[----:B------:R-:W-:Y:S08]  /*41a0*/  MUFU.EX2 R26, R26 ;  /* 0x0000001a001a7308 */ /* 0x000ff00000000800 */
[----:B------:R-:W1:Y:S01]  /*41b0*/  MUFU.EX2 R129, R204 ;  /* 0x000000cc00817308 */ /* 0x000e620000000800 */
[----:B------:R-:W-:-:S02]  /*41c0*/  FADD R196, R196, R137 ;  /* 0x00000089c4c47221 */ /* 0x000fc40000000000 */
[----:B------:R-:W-:Y:S02]  /*41d0*/  FADD R110, R110, R109 ;  /* 0x0000006d6e6e7221 */ /* 0x000fe40000000000 */
[----:B------:R-:W-:Y:S01]  /*41e0*/  FADD R135, R135, R196 ;  /* 0x000000c487877221 */ /* 0x000fe20000000000 */
[----:B--2---:R-:W-:Y:S01]  /*41f0*/  HMMA.16816.F32.BF16 R88, R92, R76, R88 ;  /* 0x0000004c5c58723c */ /* 0x004fe20000041858 */
[----:B------:R-:W-:Y:S01]  /*4200*/  FADD R111, R111, R110 ;  /* 0x0000006e6f6f7221 */ /* 0x000fe20000000000 */
[----:B0-----:R-:W-:Y:S01]  /*4210*/  F2FP.BF16.PACK_AB R104, R141, R116 ;  /* 0x000000748d68723e */ /* 0x001fe200000010ff */
[----:B------:R-:W0:Y:S01]  /*4220*/  LDSM.16.M88.4 R92, [R21+0x2080] ;  /* 0x00208000155c783b */ /* 0x000e220000000200 */
[----:B------:R-:W-:Y:S01]  /*4230*/  F2FP.BF16.PACK_AB R105, R125, R146 ;  /* 0x000000927d69723e */ /* 0x000fe200000010ff */
[----:B------:R-:W-:Y:S01]  /*4240*/  FADD R192, R192, R135 ;  /* 0x00000087c0c07221 */ /* 0x000fe20000000000 */
[----:B------:R-:W-:Y:S01]  /*4250*/  F2FP.BF16.PACK_AB R107, R123, R144 ;  /* 0x000000907b6b723e */ /* 0x000fe200000010ff */
[----:B------:R-:W-:Y:S01]  /*4260*/  FADD R220, R220, R111 ;  /* 0x0000006fdcdc7221 */ /* 0x000fe20000000000 */
[----:B-1----:R-:W-:Y:S01]  /*4270*/  F2FP.BF16.PACK_AB R106, R129, R26 ;  /* 0x0000001a816a723e */ /* 0x002fe200000010ff */
[----:B------:R-:W-:-:S02]  /*4280*/  FADD R131, R131, R192 ;  /* 0x000000c083837221 */ /* 0x000fc40000000000 */
[--C-:B------:R-:W-:Y:S02]  /*4290*/  FADD R203, R203, -R56.reuse ;  /* 0x80000038cbcb7221 */ /* 0x100fe40000000000 */
[----:B------:R-:W-:Y:S02]  /*42a0*/  FADD R199, R199, -R56 ;  /* 0x80000038c7c77221 */ /* 0x000fe40000000000 */
[----:B------:R-:W-:Y:S01]  /*42b0*/  FADD R220, R117, R220 ;  /* 0x000000dc75dc7221 */ /* 0x000fe20000000000 */
[----:B------:R-:W-:Y:S01]  /*42c0*/  HMMA.16816.F32.BF16 R96, R104, R70, R96 ;  /* 0x000000466860723c */ /* 0x000fe20000041860 */
[--C-:B------:R-:W-:Y:S01]  /*42d0*/  FADD R202, R202, -R59.reuse ;  /* 0x8000003bcaca7221 */ /* 0x100fe20000000000 */
[----:B------:R-:W1:Y:S01]  /*42e0*/  LDSM.16.M88.4 R68, [R21+0x3080] ;  /* 0x003080001544783b */ /* 0x000e620000000200 */
[--C-:B------:R-:W-:Y:S02]  /*42f0*/  FADD R198, R198, -R59.reuse ;  /* 0x8000003bc6c67221 */ /* 0x100fe40000000000 */
[----:B------:R-:W-:-:S02]  /*4300*/  FADD R194, R194, -R59 ;  /* 0x8000003bc2c27221 */ /* 0x000fc40000000000 */
[----:B------:R-:W-:Y:S01]  /*4310*/  FADD R190, R190, -R59 ;  /* 0x8000003bbebe7221 */ /* 0x000fe20000000000 */
[C---:B------:R-:W-:Y:S01]  /*4320*/  HMMA.16816.F32.BF16 R80, R104.reuse, R86, R80 ;  /* 0x000000566850723c */ /* 0x040fe20000041850 */
[----:B------:R-:W-:Y:S01]  /*4330*/  FADD R188, R188, R131 ;  /* 0x00000083bcbc7221 */ /* 0x000fe20000000000 */
[----:B------:R-:W2:Y:S01]  /*4340*/  LDSM.16.M88.4 R84, [R21+0x2880] ;  /* 0x002880001554783b */ /* 0x000ea20000000200 */
[----:B------:R-:W-:Y:S02]  /*4350*/  FMUL R140, R203, 1.4426950216293334961 ;  /* 0x3fb8aa3bcb8c7820 */ /* 0x000fe40000400000 */
[----:B------:R-:W-:Y:S02]  /*4360*/  FMUL R121, R199, 1.4426950216293334961 ;  /* 0x3fb8aa3bc7797820 */ /* 0x000fe40000400000 */
[----:B------:R-:W-:Y:S01]  /*4370*/  FADD R119, R119, R220 ;  /* 0x000000dc77777221 */ /* 0x000fe20000000000 */
[----:B------:R-:W-:Y:S01]  /*4380*/  HMMA.16816.F32.BF16 R100, R104, R74, R100 ;  /* 0x0000004a6864723c */ /* 0x000fe20000041864 */
[----:B------:R-:W-:Y:S01]  /*4390*/  FMUL R108, R202, 1.4426950216293334961 ;  /* 0x3fb8aa3bca6c7820 */ /* 0x000fe20000400000 */
[----:B------:R-:W3:Y:S01]  /*43a0*/  LDSM.16.M88.4 R72, [R21+0x3880] ;  /* 0x003880001548783b */ /* 0x000ee20000000200 */
[----:B------:R-:W-:-:S02]  /*43b0*/  FMUL R109, R198, 1.4426950216293334961 ;  /* 0x3fb8aa3bc66d7820 */ /* 0x000fc40000400000 */
[----:B------:R-:W-:Y:S02]  /*43c0*/  FMUL R194, R194, 1.4426950216293334961 ;  /* 0x3fb8aa3bc2c27820 */ /* 0x000fe40000400000 */
[----:B------:R-:W-:Y:S02]  /*43d0*/  FMUL R190, R190, 1.4426950216293334961 ;  /* 0x3fb8aa3bbebe7820 */ /* 0x000fe40000400000 */
[----:B------:R-:W-:Y:S02]  /*43e0*/  FADD R127, R127, R188 ;  /* 0x000000bc7f7f7221 */ /* 0x000fe40000000000 */
[----:B------:R-:W-:Y:S01]  /*43f0*/  FADD R119, R118, R119 ;  /* 0x0000007776777221 */ /* 0x000fe20000000000 */
[----:B------:R-:W-:Y:S01]  /*4400*/  MUFU.EX2 R140, R140 ;  /* 0x0000008c008c7308 */ /* 0x000fe20000000800 */
[----:B------:R-:W-:Y:S02]  /*4410*/  FADD R146, R146, R127 ;  /* 0x0000007f92927221 */ /* 0x000fe40000000000 */
[----:B------:R-:W-:-:S05]  /*4420*/  FADD R116, R116, R119 ;  /* 0x0000007774747221 */ /* 0x000fca0000000000 */
[----:B------:R-:W4:Y:S01]  /*4430*/  MUFU.EX2 R121, R121 ;  /* 0x0000007900797308 */ /* 0x000f220000000800 */
[----:B------:R-:W-:Y:S02]  /*4440*/  FADD R125, R125, R146 ;  /* 0x000000927d7d7221 */ /* 0x000fe40000000000 */
[----:B------:R-:W-:-:S05]  /*4450*/  FADD R141, R141, R116 ;  /* 0x000000748d8d7221 */ /* 0x000fca0000000000 */
[----:B------:R-:W-:Y:S01]  /*4460*/  MUFU.EX2 R136, R136 ;  /* 0x0000008800887308 */ /* 0x000fe20000000800 */
[----:B------:R-:W-:Y:S01]  /*4470*/  FADD R186, R186, -R59 ;  /* 0x8000003bbaba7221 */ /* 0x000fe20000000000 */
[----:B------:R-:W-:Y:S06]  /*4480*/  HMMA.16816.F32.BF16 R88, R104, R78, R88 ;  /* 0x0000004e6858723c */ /* 0x000fec0000041858 */
[----:B------:R-:W-:Y:S08]  /*4490*/  MUFU.EX2 R108, R108 ;  /* 0x0000006c006c7308 */ /* 0x000ff00000000800 */
[----:B------:R-:W5:Y:S08]  /*44a0*/  MUFU.EX2 R109, R109 ;  /* 0x0000006d006d7308 */ /* 0x000f700000000800 */
[----:B------:R-:W-:Y:S08]  /*44b0*/  MUFU.EX2 R194, R194 ;  /* 0x000000c200c27308 */ /* 0x000ff00000000800 */
[----:B------:R-:W0:Y:S01]  /*44c0*/  MUFU.EX2 R111, R190 ;  /* 0x000000be006f7308 */ /* 0x000e220000000800 */
[----:B------:R-:W-:-:S02]  /*44d0*/  FADD R144, R144, R125 ;  /* 0x0000007d90907221 */ /* 0x000fc40000000000 */
[----:B------:R-:W-:Y:S01]  /*44e0*/  FADD R142, R142, -R59 ;  /* 0x8000003b8e8e7221 */ /* 0x000fe20000000000 */
[----:B----4-:R-:W-:Y:S01]  /*44f0*/  F2FP.BF16.PACK_AB R77, R121, R140 ;  /* 0x0000008c794d723e */ /* 0x010fe200000010ff */
[----:B------:R-:W-:Y:S01]  /*4500*/  FADD R26, R26, R141 ;  /* 0x0000008d1a1a7221 */ /* 0x000fe20000000000 */
[----:B------:R-:W-:Y:S01]  /*4510*/  LDSM.16.M88.4 R116, [R9+0x3080] ;  /* 0x003080000974783b */ /* 0x000fe20000000200 */
[----:B------:R-:W-:Y:S02]  /*4520*/  FMUL R186, R186, 1.4426950216293334961 ;  /* 0x3fb8aa3bbaba7820 */ /* 0x000fe40000400000 */
[----:B------:R-:W-:Y:S02]  /*4530*/  FADD R123, R123, R144 ;  /* 0x000000907b7b7221 */ /* 0x000fe40000000000 */
[----:B------:R-:W-:Y:S02]  /*4540*/  FADD R129, R129, R26 ;  /* 0x0000001a81817221 */ /* 0x000fe40000000000 */
[--C-:B------:R-:W-:Y:S01]  /*4550*/  FADD R138, R138, -R59.reuse ;  /* 0x8000003b8a8a7221 */ /* 0x100fe20000000000 */
[----:B-----5:R-:W-:Y:S01]  /*4560*/  F2FP.BF16.PACK_AB R76, R109, R108 ;  /* 0x0000006c6d4c723e */ /* 0x020fe200000010ff */
[----:B------:R-:W-:Y:S01]  /*4570*/  FMUL R142, R142, 1.4426950216293334961 ;  /* 0x3fb8aa3b8e8e7820 */ /* 0x000fe20000400000 */
[----:B0-----:R-:W-:Y:S01]  /*4580*/  F2FP.BF16.PACK_AB R78, R111, R194 ;  /* 0x000000c26f4e723e */ /* 0x001fe200000010ff */
[----:B------:R-:W-:Y:S01]  /*4590*/  FADD R126, R126, -R59 ;  /* 0x8000003b7e7e7221 */ /* 0x000fe20000000000 */
[----:B------:R-:W-:Y:S01]  /*45a0*/  F2FP.BF16.PACK_AB R79, R115, R136 ;  /* 0x00000088734f723e */ /* 0x000fe200000010ff */
[----:B------:R-:W-:Y:S01]  /*45b0*/  FADD R140, R140, R123 ;  /* 0x0000007b8c8c7221 */ /* 0x000fe20000000000 */
[----:B------:R-:W0:Y:S01]  /*45c0*/  MUFU.EX2 R186, R186 ;  /* 0x000000ba00ba7308 */ /* 0x000e220000000800 */
[----:B------:R-:W-:-:S02]  /*45d0*/  FADD R108, R108, R129 ;  /* 0x000000816c6c7221 */ /* 0x000fc40000000000 */
[----:B------:R-:W-:Y:S02]  /*45e0*/  FMUL R138, R138, 1.4426950216293334961 ;  /* 0x3fb8aa3b8a8a7820 */ /* 0x000fe40000400000 */
[----:B------:R-:W-:Y:S02]  /*45f0*/  FMUL R126, R126, 1.4426950216293334961 ;  /* 0x3fb8aa3b7e7e7820 */ /* 0x000fe40000400000 */
[----:B------:R-:W-:Y:S01]  /*4600*/  FADD R121, R121, R140 ;  /* 0x0000008c79797221 */ /* 0x000fe20000000000 */
[----:B------:R-:W4:Y:S01]  /*4610*/  MUFU.EX2 R105, R142 ;  /* 0x0000008e00697308 */ /* 0x000f220000000800 */
[----:B------:R-:W-:Y:S01]  /*4620*/  FADD R109, R109, R108 ;  /* 0x0000006c6d6d7221 */ /* 0x000fe20000000000 */
[----:B------:R-:W-:Y:S01]  /*4630*/  HMMA.16816.F32.BF16 R80, R76, R92, R80 ;  /* 0x0000005c4c50723c */ /* 0x000fe20000041850 */
[----:B------:R-:W-:Y:S02]  /*4640*/  FADD R187, R187, -R56 ;  /* 0x80000038bbbb7221 */ /* 0x000fe40000000000 */
[----:B------:R-:W-:-:S02]  /*4650*/  FADD R132, R132, -R59 ;  /* 0x8000003b84847221 */ /* 0x000fc40000000000 */
[----:B------:R-:W-:Y:S01]  /*4660*/  FADD R136, R136, R121 ;  /* 0x0000007988887221 */ /* 0x000fe20000000000 */
[----:B------:R-:W5:Y:S01]  /*4670*/  MUFU.EX2 R120, R120 ;  /* 0x0000007800787308 */ /* 0x000f620000000800 */
[----:B------:R-:W-:Y:S02]  /*4680*/  FADD R194, R194, R109 ;  /* 0x0000006dc2c27221 */ /* 0x000fe40000000000 */
[----:B------:R-:W-:Y:S02]  /*4690*/  FMUL R27, R187, 1.4426950216293334961 ;  /* 0x3fb8aa3bbb1b7820 */ /* 0x000fe40000400000 */
[----:B------:R-:W-:-:S03]  /*46a0*/  FMUL R132, R132, 1.4426950216293334961 ;  /* 0x3fb8aa3b84847820 */ /* 0x000fc60000400000 */
[----:B------:R-:W-:Y:S01]  /*46b0*/  MUFU.EX2 R138, R138 ;  /* 0x0000008a008a7308 */ /* 0x000fe20000000800 */
[----:B------:R-:W-:Y:S02]  /*46c0*/  FADD R115, R115, R136 ;  /* 0x0000008873737221 */ /* 0x000fe40000000000 */
[----:B------:R-:W-:-:S05]  /*46d0*/  FADD R134, R134, -R59 ;  /* 0x8000003b86867221 */ /* 0x000fca0000000000 */
[----:B------:R-:W3:Y:S01]  /*46e0*/  MUFU.EX2 R93, R126 ;  /* 0x0000007e005d7308 */ /* 0x000ee20000000800 */
[----:B------:R-:W-:Y:S01]  /*46f0*/  FADD R111, R111, R194 ;  /* 0x000000c26f6f7221 */ /* 0x000fe20000000000 */
[C---:B-1----:R-:W-:Y:S01]  /*4700*/  HMMA.16816.F32.BF16 R100, R76.reuse, R68, R100 ;  /* 0x000000444c64723c */ /* 0x042fe20000041864 */
[----:B------:R-:W-:Y:S02]  /*4710*/  FADD R189, R189, -R56 ;  /* 0x80000038bdbd7221 */ /* 0x000fe40000000000 */
[----:B------:R-:W-:Y:S02]  /*4720*/  FADD R128, R128, -R59 ;  /* 0x8000003b80807221 */ /* 0x000fe40000000000 */
[----:B------:R-:W-:Y:S01]  /*4730*/  FMUL R134, R134, 1.4426950216293334961 ;  /* 0x3fb8aa3b86867820 */ /* 0x000fe20000400000 */
[----:B------:R-:W1:Y:S01]  /*4740*/  MUFU.EX2 R27, R27 ;  /* 0x0000001b001b7308 */ /* 0x000e620000000800 */
[----:B------:R-:W-:Y:S01]  /*4750*/  FADD R68, R122, R115 ;  /* 0x000000737a447221 */ /* 0x000fe20000000000 */
[----:B--2---:R-:W-:Y:S01]  /*4760*/  HMMA.16816.F32.BF16 R96, R76, R84, R96 ;  /* 0x000000544c60723c */ /* 0x004fe20000041860 */
[----:B0-----:R-:W-:-:S02]  /*4770*/  FADD R26, R186, R111 ;  /* 0x0000006fba1a7221 */ /* 0x001fc40000000000 */
[----:B------:R-:W-:Y:S01]  /*4780*/  FMUL R58, R189, 1.4426950216293334961 ;  /* 0x3fb8aa3bbd3a7820 */ /* 0x000fe20000400000 */
[----:B------:R-:W0:Y:S02]  /*4790*/  LDSM.16.M88.4 R108, [R9+0x2080] ;  /* 0x00208000096c783b */ /* 0x000e240000000200 */
[----:B------:R-:W2:Y:S01]  /*47a0*/  MUFU.EX2 R132, R132 ;  /* 0x0000008400847308 */ /* 0x000ea20000000800 */
[----:B------:R-:W-:Y:S01]  /*47b0*/  FMUL R128, R128, 1.4426950216293334961 ;  /* 0x3fb8aa3b80807820 */ /* 0x000fe20000400000 */
[----:B---3--:R-:W-:Y:S01]  /*47c0*/  HMMA.16816.F32.BF16 R88, R76, R72, R88 ;  /* 0x000000484c58723c */ /* 0x008fe20000041858 */
[----:B------:R-:W-:-:S05]  /*47d0*/  FADD R130, R130, -R59 ;  /* 0x8000003b82827221 */ /* 0x000fca0000000000 */
[----:B------:R-:W-:Y:S01]  /*47e0*/  MUFU.EX2 R60, R60 ;  /* 0x0000003c003c7308 */ /* 0x000fe20000000800 */
[C---:B------:R-:W-:Y:S01]  /*47f0*/  F2FP.BF16.PACK_AB R77, R113.reuse, R122 ;  /* 0x0000007a714d723e */ /* 0x040fe200000010ff */
[----:B------:R-:W-:Y:S01]  /*4800*/  FADD R113, R113, R68 ;  /* 0x0000004471717221 */ /* 0x000fe20000000000 */
[C---:B----4-:R-:W-:Y:S01]  /*4810*/  F2FP.BF16.PACK_AB R76, R105.reuse, R186 ;  /* 0x000000ba694c723e */ /* 0x050fe200000010ff */
[----:B------:R-:W-:Y:S01]  /*4820*/  FADD R105, R105, R26 ;  /* 0x0000001a69697221 */ /* 0x000fe20000000000 */
[----:B-----5:R-:W-:-:S03]  /*4830*/  F2FP.BF16.PACK_AB R79, R67, R120 ;  /* 0x00000078434f723e */ /* 0x020fc600000010ff */
[----:B------:R-:W3:Y:S01]  /*4840*/  MUFU.EX2 R69, R134 ;  /* 0x0000008600457308 */ /* 0x000ee20000000800 */
[----:B------:R-:W-:Y:S01]  /*4850*/  F2FP.BF16.PACK_AB R78, R93, R138 ;  /* 0x0000008a5d4e723e */ /* 0x000fe200000010ff */
[----:B------:R-:W-:Y:S02]  /*4860*/  FADD R120, R120, R113 ;  /* 0x0000007178787221 */ /* 0x000fe40000000000 */
[----:B------:R-:W-:Y:S02]  /*4870*/  FADD R124, R124, -R59 ;  /* 0x8000003b7c7c7221 */ /* 0x000fe40000000000 */
[----:B------:R-:W-:Y:S02]  /*4880*/  FMUL R130, R130, 1.4426950216293334961 ;  /* 0x3fb8aa3b82827820 */ /* 0x000fe40000400000 */
[----:B------:R-:W4:Y:S01]  /*4890*/  MUFU.EX2 R58, R58 ;  /* 0x0000003a003a7308 */ /* 0x000f220000000800 */
[----:B------:R-:W-:Y:S02]  /*48a0*/  FADD R138, R138, R105 ;  /* 0x000000698a8a7221 */ /* 0x000fe40000000000 */
[----:B------:R-:W-:-:S05]  /*48b0*/  FADD R120, R67, R120 ;  /* 0x0000007843787221 */ /* 0x000fca0000000000 */
[----:B------:R-:W5:Y:S01]  /*48c0*/  MUFU.EX2 R128, R128 ;  /* 0x0000008000807308 */ /* 0x000f620000000800 */
[----:B------:R-:W-:Y:S02]  /*48d0*/  FMUL R124, R124, 1.4426950216293334961 ;  /* 0x3fb8aa3b7c7c7820 */ /* 0x000fe40000400000 */
[--C-:B------:R-:W-:Y:S02]  /*48e0*/  FADD R114, R114, -R59.reuse ;  /* 0x8000003b72727221 */ /* 0x100fe40000000000 */
[----:B------:R-:W-:-:S03]  /*48f0*/  FADD R112, R112, -R59 ;  /* 0x8000003b70707221 */ /* 0x000fc60000000000 */
[----:B------:R-:W0:Y:S01]  /*4900*/  MUFU.EX2 R65, R65 ;  /* 0x0000004100417308 */ /* 0x000e220000000800 */
[----:B------:R-:W-:Y:S02]  /*4910*/  FADD R93, R93, R138 ;  /* 0x0000008a5d5d7221 */ /* 0x000fe40000000000 */
[----:B------:R-:W-:Y:S01]  /*4920*/  FADD R147, R147, -R56 ;  /* 0x8000003893937221 */ /* 0x000fe20000000000 */
[----:B------:R-:W-:Y:S01]  /*4930*/  HMMA.16816.F32.BF16 R80, R76, R94, R80 ;  /* 0x0000005e4c50723c */ /* 0x000fe20000041850 */
[----:B-1----:R-:W-:-:S03]  /*4940*/  FADD R85, R27, R120 ;  /* 0x000000781b557221 */ /* 0x002fc60000000000 */
[----:B------:R-:W-:Y:S01]  /*4950*/  MUFU.EX2 R57, R57 ;  /* 0x0000003900397308 */ /* 0x000fe20000000800 */
[----:B------:R-:W-:Y:S02]  /*4960*/  FMUL R114, R114, 1.4426950216293334961 ;  /* 0x3fb8aa3b72727820 */ /* 0x000fe40000400000 */
[----:B------:R-:W-:Y:S02]  /*4970*/  FADD R25, R25, -R56 ;  /* 0x8000003819197221 */ /* 0x000fe40000000000 */
[----:B------:R-:W-:-:S03]  /*4980*/  FADD R62, R62, -R59 ;  /* 0x8000003b3e3e7221 */ /* 0x000fc60000000000 */
[----:B------:R-:W-:Y:S01]  /*4990*/  MUFU.EX2 R64, R64 ;  /* 0x0000004000407308 */ /* 0x000fe20000000800 */
[----:B--2---:R-:W-:Y:S01]  /*49a0*/  FADD R26, R132, R93 ;  /* 0x0000005d841a7221 */ /* 0x004fe20000000000 */
[C---:B------:R-:W-:Y:S06]  /*49b0*/  HMMA.16816.F32.BF16 R100, R76.reuse, R70, R100 ;  /* 0x000000464c64723c */ /* 0x040fec0000041864 */
[----:B------:R-:W1:Y:S01]  /*49c0*/  MUFU.EX2 R73, R130 ;  /* 0x0000008200497308 */ /* 0x000e620000000800 */
[----:B------:R-:W-:Y:S01]  /*49d0*/  FMUL R112, R112, 1.4426950216293334961 ;  /* 0x3fb8aa3b70707820 */ /* 0x000fe20000400000 */
[----:B---3--:R-:W-:Y:S01]  /*49e0*/  F2FP.BF16.PACK_AB R68, R69, R132 ;  /* 0x000000844544723e */ /* 0x008fe200000010ff */
[----:B------:R-:W-:Y:S01]  /*49f0*/  FADD R95, R60, R85 ;  /* 0x000000553c5f7221 */ /* 0x000fe20000000000 */
[----:B------:R-:W-:Y:S01]  /*4a00*/  HMMA.16816.F32.BF16 R96, R76, R86, R96 ;  /* 0x000000564c60723c */ /* 0x000fe20000041860 */
[----:B------:R-:W-:Y:S03]  /*4a10*/  LDSM.16.M88.4 R104, [R9+0x2880] ;  /* 0x002880000968783b */ /* 0x000fe60000000200 */
[----:B------:R-:W2:Y:S01]  /*4a20*/  MUFU.EX2 R72, R124 ;  /* 0x0000007c00487308 */ /* 0x000ea20000000800 */
[----:B------:R-:W-:Y:S01]  /*4a30*/  FMUL R147, R147, 1.4426950216293334961 ;  /* 0x3fb8aa3b93937820 */ /* 0x000fe20000400000 */
[----:B------:R-:W-:Y:S01]  /*4a40*/  LDSM.16.M88.4 R84, [R9+0x3880] ;  /* 0x003880000954783b */ /* 0x000fe20000000200 */
[----:B------:R-:W-:-:S02]  /*4a50*/  FADD R93, R69, R26 ;  /* 0x0000001a455d7221 */ /* 0x000fc40000000000 */
[----:B------:R-:W-:-:S03]  /*4a60*/  FMUL R25, R25, 1.4426950216293334961 ;  /* 0x3fb8aa3b19197820 */ /* 0x000fc60000400000 */
[----:B------:R-:W3:Y:S01]  /*4a70*/  MUFU.EX2 R67, R114 ;  /* 0x0000007200437308 */ /* 0x000ee20000000800 */
[----:B----4-:R-:W-:Y:S02]  /*4a80*/  FADD R92, R58, R95 ;  /* 0x0000005f3a5c7221 */ /* 0x010fe40000000000 */
[----:B------:R-:W-:Y:S02]  /*4a90*/  FMUL R62, R62, 1.4426950216293334961 ;  /* 0x3fb8aa3b3e3e7820 */ /* 0x000fe40000400000 */
[----:B-----5:R-:W-:-:S03]  /*4aa0*/  FADD R26, R128, R93 ;  /* 0x0000005d801a7221 */ /* 0x020fc60000000000 */
[----:B------:R-:W4:Y:S01]  /*4ab0*/  MUFU.EX2 R66, R147 ;  /* 0x0000009300427308 */ /* 0x000f220000000800 */
[----:B0-----:R-:W-:Y:S02]  /*4ac0*/  FADD R92, R65, R92 ;  /* 0x0000005c415c7221 */ /* 0x001fe40000000000 */
[----:B-1----:R-:W-:-:S05]  /*4ad0*/  FADD R71, R73, R26 ;  /* 0x0000001a49477221 */ /* 0x002fca0000000000 */
[----:B------:R-:W0:Y:S01]  /*4ae0*/  MUFU.EX2 R112, R112 ;  /* 0x0000007000707308 */ /* 0x000e220000000800 */
[----:B------:R-:W-:Y:S01]  /*4af0*/  F2FP.BF16.PACK_AB R69, R60, R27 ;  /* 0x0000001b3c45723e */ /* 0x000fe200000010ff */
[----:B------:R-:W-:Y:S02]  /*4b00*/  FADD R27, R57, R92 ;  /* 0x0000005c391b7221 */ /* 0x000fe40000000000 */
[----:B--2---:R-:W-:-:S04]  /*4b10*/  FADD R26, R72, R71 ;  /* 0x00000047481a7221 */ /* 0x004fc80000000000 */
[----:B------:R-:W1:Y:S01]  /*4b20*/  MUFU.EX2 R25, R25 ;  /* 0x0000001900197308 */ /* 0x000e620000000800 */
[----:B------:R-:W-:-:S07]  /*4b30*/  F2FP.BF16.PACK_AB R71, R65, R58 ;  /* 0x0000003a4147723e */ /* 0x000fce00000010ff */
[----:B------:R-:W2:Y:S01]  /*4b40*/  MUFU.EX2 R93, R62 ;  /* 0x0000003e005d7308 */ /* 0x000ea20000000800 */
[----:B------:R-:W-:Y:S02]  /*4b50*/  FADD R65, R64, R27 ;  /* 0x0000001b40417221 */ /* 0x000fe40000000000 */
[----:B---3--:R-:W-:Y:S02]  /*4b60*/  FADD R27, R67, R26 ;  /* 0x0000001a431b7221 */ /* 0x008fe40000000000 */
[----:B----4-:R-:W-:Y:S02]  /*4b70*/  FADD R58, R66, R65 ;  /* 0x00000041423a7221 */ /* 0x010fe40000000000 */
[----:B0-----:R-:W-:Y:S02]  /*4b80*/  FADD R26, R112, R27 ;  /* 0x0000001b701a7221 */ /* 0x001fe40000000000 */
[----:B-1----:R-:W-:Y:S02]  /*4b90*/  FADD R58, R25, R58 ;  /* 0x0000003a193a7221 */ /* 0x002fe40000000000 */
[----:B--2---:R-:W-:-:S03]  /*4ba0*/  FADD R26, R93, R26 ;  /* 0x0000001a5d1a7221 */ /* 0x004fc60000000000 */
[----:B------:R-:W0:Y:S04]  /*4bb0*/  SHFL.BFLY PT, R65, R58, 0x2, 0x1f ;  /* 0x0c401f003a417f89 */ /* 0x000e2800000e0000 */
[----:B------:R-:W1:Y:S01]  /*4bc0*/  SHFL.BFLY PT, R27, R26, 0x2, 0x1f ;  /* 0x0c401f001a1b7f89 */ /* 0x000e6200000e0000 */
[----:B------:R-:W-:Y:S01]  /*4bd0*/  HMMA.16816.F32.BF16 R88, R76, R74, R88 ;  /* 0x0000004a4c58723c */ /* 0x000fe20000041858 */
[----:B------:R-:W-:Y:S01]  /*4be0*/  F2FP.BF16.PACK_AB R70, R73, R128 ;  /* 0x000000804946723e */ /* 0x000fe200000010ff */
[----:B------:R-:W-:-:S04]  /*4bf0*/  UIADD3 UR4, UP0, UR4, 0x80, URZ ;  /* 0x0000008004047890 */ /* 0x000fc8000ff1e03f */
[----:B------:R-:W-:Y:S02]  /*4c00*/  UIADD3.X UR5, URZ, UR5, URZ, UP0, !UPT ;  /* 0x000000053f057290 */ /* 0x000fe400087fe43f */
[----:B------:R-:W-:Y:S01]  /*4c10*/  HMMA.16816.F32.BF16 R80, R68, R108, R80 ;  /* 0x0000006c4450723c */ /* 0x000fe20000041850 */
[----:B0-----:R-:W-:Y:S02]  /*4c20*/  FADD R65, R58, R65 ;  /* 0x000000413a417221 */ /* 0x001fe40000000000 */
[----:B-1----:R-:W-:-:S03]  /*4c30*/  FADD R27, R26, R27 ;  /* 0x0000001b1a1b7221 */ /* 0x002fc60000000000 */
[----:B------:R-:W0:Y:S02]  /*4c40*/  SHFL.BFLY PT, R58, R65, 0x1, 0x1f ;  /* 0x0c201f00413a7f89 */ /* 0x000e2400000e0000 */
[C---:B------:R-:W-:Y:S02]  /*4c50*/  HMMA.16816.F32.BF16 R96, R68.reuse, R104, R96 ;  /* 0x000000684460723c */ /* 0x040fe40000041860 */
[----:B------:R-:W1:Y:S06]  /*4c60*/  SHFL.BFLY PT, R26, R27, 0x1, 0x1f ;  /* 0x0c201f001b1a7f89 */ /* 0x000e6c00000e0000 */
[----:B------:R-:W-:Y:S01]  /*4c70*/  HMMA.16816.F32.BF16 R100, R68, R116, R100 ;  /* 0x000000744464723c */ /* 0x000fe20000041864 */
[----:B------:R-:W-:-:S07]  /*4c80*/  F2FP.BF16.PACK_AB R73, R64, R57 ;  /* 0x000000394049723e */ /* 0x000fce00000010ff */
[----:B------:R-:W-:Y:S01]  /*4c90*/  HMMA.16816.F32.BF16 R88, R68, R84, R88 ;  /* 0x000000544458723c */ /* 0x000fe20000041858 */
[----:B------:R-:W-:Y:S01]  /*4ca0*/  IMAD.U32 R57, RZ, RZ, UR5 ;  /* 0x00000005ff397e24 */ /* 0x000fe2000f8e00ff */
[----:B------:R-:W-:-:S04]  /*4cb0*/  ISETP.LE.U32.AND P0, PT, R11, UR4, PT ;  /* 0x000000040b007c0c */ /* 0x000fc8000bf03070 */
[----:B------:R-:W-:Y:S02]  /*4cc0*/  ISETP.GE.U32.AND.EX P0, PT, R57, RZ, PT, P0 ;  /* 0x000000ff3900720c */ /* 0x000fe40003f06100 */
[----:B------:R-:W-:Y:S02]  /*4cd0*/  F2FP.BF16.PACK_AB R72, R67, R72 ;  /* 0x000000484348723e */ /* 0x000fe400000010ff */
[----:B------:R-:W-:Y:S02]  /*4ce0*/  F2FP.BF16.PACK_AB R74, R93, R112 ;  /* 0x000000705d4a723e */ /* 0x000fe400000010ff */
[----:B------:R-:W-:Y:S01]  /*4cf0*/  F2FP.BF16.PACK_AB R75, R25, R66 ;  /* 0x00000042194b723e */ /* 0x000fe200000010ff */
[----:B------:R-:W-:Y:S02]  /*4d00*/  IMAD.MOV.U32 R25, RZ, RZ, 0x80 ;  /* 0x00000080ff197424 */ /* 0x000fe400078e00ff */
[----:B0-----:R-:W-:Y:S02]  /*4d10*/  FADD R58, R65, R58 ;  /* 0x0000003a413a7221 */ /* 0x001fe40000000000 */
[----:B-1----:R-:W-:-:S02]  /*4d20*/  FADD R26, R27, R26 ;  /* 0x0000001a1b1a7221 */ /* 0x002fc40000000000 */
[----:B------:R-:W-:Y:S01]  /*4d30*/  HMMA.16816.F32.BF16 R108, R72, R110, R80 ;  /* 0x0000006e486c723c */ /* 0x000fe20000041850 */
[C---:B------:R-:W-:Y:S02]  /*4d40*/  IMAD R10, R25.reuse, c[0x0][0x1b4], R10 ;  /* 0x00006d00190a7a24 */ /* 0x040fe400078e020a */
[----:B------:R-:W-:Y:S02]  /*4d50*/  IMAD R20, R25, c[0x0][0x1a4], R20 ;  /* 0x0000690019147a24 */ /* 0x000fe400078e0214 */
[----:B------:R-:W-:-:S03]  /*4d60*/  FFMA R12, R63, R12, R58 ;  /* 0x0000000c3f0c7223 */ /* 0x000fc6000000003a */
[----:B------:R-:W-:Y:S01]  /*4d70*/  HMMA.16816.F32.BF16 R104, R72, R106, R96 ;  /* 0x0000006a4868723c */ /* 0x000fe20000041860 */
[----:B------:R-:W-:Y:S02]  /*4d80*/  FFMA R24, R61, R24, R26 ;  /* 0x000000183d187223 */ /* 0x000fe4000000001a */
[----:B------:R-:W-:Y:S02]  /*4d90*/  IMAD.MOV.U32 R154, RZ, RZ, R59 ;  /* 0x000000ffff9a7224 */ /* 0x000fe400078e003b */
[----:B------:R-:W-:-:S03]  /*4da0*/  IMAD.MOV.U32 R155, RZ, RZ, R56 ;  /* 0x000000ffff9b7224 */ /* 0x000fc600078e0038 */
[C---:B------:R-:W-:Y:S08]  /*4db0*/  HMMA.16816.F32.BF16 R116, R72.reuse, R118, R100 ;  /* 0x000000764874723c */ /* 0x040ff00000041864 */
[----:B------:R-:W-:Y:S01]  /*4dc0*/  HMMA.16816.F32.BF16 R84, R72, R86, R88 ;  /* 0x000000564854723c */ /* 0x000fe20000041858 */
[----:B------:R-:W-:Y:S01]  /*4dd0*/  @P0 CALL.REL.NOINC `(.L_x_0) ;  /* 0x0000001000000944 */ /* 0x000fe20003c00000 */
[----:B------:R-:W-:Y:S06]  /*4de0*/  BRA `(.L_x_1) ;  /* 0xffffc38000007947 */ /* 0x000fec000383ffff */
.L_x_0:
[----:B------:R-:W-:Y:S01]  /*4df0*/  IMAD.MOV.U32 R21, RZ, RZ, R12 ;  /* 0x000000ffff157224 */ /* 0x000fe200078e000c */
[----:B------:R-:W-:Y:S01]  /*4e00*/  SHF.R.U32.HI R11, RZ, 0x1, R0 ;  /* 0x00000001ff0b7819 */ /* 0x000fe20000011600 */
[----:B------:R-:W-:Y:S01]  /*4e10*/  IMAD.SHL.U32 R9, R0, 0x4, RZ ;  /* 0x0000000400097824 */ /* 0x000fe200078e00ff */
[----:B------:R-:W-:Y:S01]  /*4e20*/  LOP3.LUT R8, R16, 0x78, RZ, 0xc0, !PT ;  /* 0x0000007810087812 */ /* 0x000fe200078ec0ff */
[C---:B------:R-:W-:Y:S01]  /*4e30*/  FMUL R6, R21.reuse, 8388608 ;  /* 0x4b00000015067820 */ /* 0x040fe20000400000 */
[----:B------:R-:W-:Y:S01]  /*4e40*/  FSETP.GEU.AND P3, PT, R21, 1.175494350822287508e-38, PT ;  /* 0x008000001500780b */ /* 0x000fe20003f6e000 */
[----:B------:R-:W-:Y:S01]  /*4e50*/  FMUL R5, R24, 8388608 ;  /* 0x4b00000018057820 */ /* 0x000fe20000400000 */
[----:B------:R-:W-:Y:S01]  /*4e60*/  LOP3.LUT R7, R16, 0x38, RZ, 0xc0, !PT ;  /* 0x0000003810077812 */ /* 0x000fe200078ec0ff */
[----:B------:R-:W-:Y:S01]  /*4e70*/  IMAD R17, R13, 0x4, R8 ;  /* 0x000000040d117824 */ /* 0x000fe200078e0208 */
[----:B------:R-:W-:Y:S01]  /*4e80*/  LOP3.LUT R10, R9, 0x1c0, RZ, 0xc0, !PT ;  /* 0x000001c0090a7812 */ /* 0x000fe200078ec0ff */
[----:B------:R-:W-:Y:S01]  /*4e90*/  IMAD R8, R2, c[0x0][0x1c0], RZ ;  /* 0x0000700002087a24 */ /* 0x000fe200078e02ff */
[----:B------:R-:W-:Y:S01]  /*4ea0*/  LOP3.LUT R11, R11, 0x4, RZ, 0xc0, !PT ;  /* 0x000000040b0b7812 */ /* 0x000fe200078ec0ff */
[----:B------:R-:W-:Y:S01]  /*4eb0*/  BAR.SYNC.DEFER_BLOCKING 0x0 ;  /* 0x0000000000007b1d */ /* 0x000fe20000010000 */
[----:B------:R-:W-:Y:S01]  /*4ec0*/  FSEL R54, R6, R21, !P3 ;  /* 0x0000001506367208 */ /* 0x000fe20005800000 */
[----:B------:R-:W-:Y:S01]  /*4ed0*/  IMAD.MOV.U32 R29, RZ, RZ, 0x3dc6b27f ;  /* 0x3dc6b27fff1d7424 */ /* 0x000fe200078e00ff */
[----:B------:R-:W-:Y:S01]  /*4ee0*/  IADD3 R42, R11, R7, R10 ;  /* 0x000000070b2a7210 */ /* 0x000fe20007ffe00a */
[----:B------:R-:W-:Y:S01]  /*4ef0*/  IMAD R10, R3, c[0x0][0x1c4], RZ ;  /* 0x00007100030a7a24 */ /* 0x000fe200078e02ff */
[----:B------:R-:W-:Y:S01]  /*4f00*/  IADD3 R6, R54, -0x3f3504f3, RZ ;  /* 0xc0cafb0d36067810 */ /* 0x000fe20007ffe0ff */
[----:B------:R-:W-:Y:S01]  /*4f10*/  IMAD.MOV.U32 R53, RZ, RZ, c[0x0][0x1c8] ;  /* 0x00007200ff357624 */ /* 0x000fe200078e00ff */
[----:B------:R-:W-:Y:S01]  /*4f20*/  FSETP.GEU.AND P2, PT, R24, 1.175494350822287508e-38, PT ;  /* 0x008000001800780b */ /* 0x000fe20003f4e000 */
[----:B------:R-:W-:Y:S01]  /*4f30*/  IMAD.SHL.U32 R13, R10, 0x2, RZ ;  /* 0x000000020a0d7824 */ /* 0x000fe200078e00ff */
[----:B------:R-:W-:Y:S01]  /*4f40*/  LOP3.LUT R11, R6, 0xff800000, RZ, 0xc0, !PT ;  /* 0xff800000060b7812 */ /* 0x000fe200078ec0ff */
[C---:B------:R-:W-:Y:S01]  /*4f50*/  IMAD.SHL.U32 R6, R8.reuse, 0x2, RZ ;  /* 0x0000000208067824 */ /* 0x040fe200078e00ff */
[----:B------:R-:W-:Y:S01]  /*4f60*/  FSEL R52, R5, R24, !P2 ;  /* 0x0000001805347208 */ /* 0x000fe20005000000 */
[----:B------:R-:W-:Y:S01]  /*4f70*/  IMAD.HI R8, R8, 0x2, RZ ;  /* 0x0000000208087827 */ /* 0x000fe200078e02ff */
[----:B------:R-:W-:Y:S01]  /*4f80*/  LOP3.LUT R19, R0, 0xc, RZ, 0xc0, !PT ;  /* 0x0000000c00137812 */ /* 0x000fe200078ec0ff */
[----:B------:R-:W-:Y:S01]  /*4f90*/  I2F R9, R11 ;  /* 0x0000000b00097306 */ /* 0x000fe20000201400 */
[----:B------:R-:W-:Y:S01]  /*4fa0*/  IADD3 R41, P4, P5, R13, c[0x0][0x178], R6 ;  /* 0x00005e000d297a10 */ /* 0x000fe20007d9e006 */
[----:B------:R-:W-:Y:S01]  /*4fb0*/  IMAD.HI R13, R10, 0x2, RZ ;  /* 0x000000020a0d7827 */ /* 0x000fe200078e02ff */
[----:B------:R-:W-:-:S02]  /*4fc0*/  LOP3.LUT P0, RZ, R0, 0x80, RZ, 0xc0, !PT ;  /* 0x0000008000ff7812 */ /* 0x000fc4000780c0ff */
[----:B------:R-:W-:Y:S01]  /*4fd0*/  SHF.R.S32.HI R12, RZ, 0x4, R0 ;  /* 0x00000004ff0c7819 */ /* 0x000fe20000011400 */
[----:B------:R-:W-:Y:S01]  /*4fe0*/  IMAD R23, R19, 0x10, R14 ;  /* 0x0000001013177824 */ /* 0x000fe200078e020e */
[----:B------:R-:W-:Y:S02]  /*4ff0*/  FSEL R0, RZ, -23, P2 ;  /* 0xc1b80000ff007808 */ /* 0x000fe40001000000 */
[----:B------:R-:W-:Y:S02]  /*5000*/  FSETP.GT.AND P2, PT, |R24|, 8.50705917302346158658e+37, PT ;  /* 0x7e8000001800780b */ /* 0x000fe40003f44200 */
[----:B------:R-:W-:Y:S02]  /*5010*/  IADD3 R5, R52, -0x3f3504f3, RZ ;  /* 0xc0cafb0d34057810 */ /* 0x000fe40007ffe0ff */
[----:B------:R-:W-:Y:S02]  /*5020*/  IADD3.X R43, R13, c[0x0][0x17c], R8, P4, P5 ;  /* 0x00005f000d2b7a10 */ /* 0x000fe400027ea408 */
[----:B------:R-:W-:-:S02]  /*5030*/  FSETP.GEU.AND P4, PT, |R24|, 1.175494350822287508e-38, PT ;  /* 0x008000001800780b */ /* 0x000fc40003f8e200 */
[----:B------:R-:W-:Y:S02]  /*5040*/  LOP3.LUT R5, R5, 0xff800000, RZ, 0xc0, !PT ;  /* 0xff80000005057812 */ /* 0x000fe400078ec0ff */
[C---:B------:R-:W-:Y:S02]  /*5050*/  FSETP.GT.AND P1, PT, |R21|.reuse, 8.50705917302346158658e+37, PT ;  /* 0x7e8000001500780b */ /* 0x040fe40003f24200 */
[----:B------:R-:W-:Y:S01]  /*5060*/  FSEL R6, RZ, -23, P3 ;  /* 0xc1b80000ff067808 */ /* 0x000fe20001800000 */
[----:B------:R-:W0:Y:S01]  /*5070*/  I2F R7, R5 ;  /* 0x0000000500077306 */ /* 0x000e220000201400 */
[----:B------:R-:W-:Y:S01]  /*5080*/  FSETP.GEU.AND P3, PT, |R21|, 1.175494350822287508e-38, PT ;  /* 0x008000001500780b */ /* 0x000fe20003f6e200 */
[----:B------:R-:W-:Y:S01]  /*5090*/  @P2 FMUL R24, R24, 0.25 ;  /* 0x3e80000018182820 */ /* 0x000fe20000400000 */
[----:B------:R-:W-:Y:S01]  /*50a0*/  LOP3.LUT R16, R16, 0x780, RZ, 0xc0, !PT ;  /* 0x0000078010107812 */ /* 0x000fe200078ec0ff */
[----:B------:R-:W-:Y:S01]  /*50b0*/  @P2 FMUL R84, R84, 0.25 ;  /* 0x3e80000054542820 */ /* 0x000fe20000400000 */
[----:B------:R-:W-:Y:S01]  /*50c0*/  SGXT R12, R12, 0x1 ;  /* 0x000000010c0c781a */ /* 0x000fe20000000200 */
[----:B------:R-:W-:Y:S01]  /*50d0*/  @!P4 FMUL R24, R24, 16777216 ;  /* 0x4b8000001818c820 */ /* 0x000fe20000400000 */
[----:B------:R-:W-:Y:S01]  /*50e0*/  LOP3.LUT R15, R15, 0x1f8, RZ, 0xc0, !PT ;  /* 0x000001f80f0f7812 */ /* 0x000fe200078ec0ff */
[----:B------:R-:W-:Y:S01]  /*50f0*/  @P2 FMUL R116, R116, 0.25 ;  /* 0x3e80000074742820 */ /* 0x000fe20000400000 */
[----:B------:R-:W-:Y:S01]  /*5100*/  LOP3.LUT R28, R17, 0x808, R12, 0x78, !PT ;  /* 0x00000808111c7812 */ /* 0x000fe200078e780c */
[----:B------:R-:W-:Y:S01]  /*5110*/  @P1 FMUL R21, R21, 0.25 ;  /* 0x3e80000015151820 */ /* 0x000fe20000400000 */
[----:B------:R-:W1:Y:S01]  /*5120*/  MUFU.RCP R10, R24 ;  /* 0x00000018000a7308 */ /* 0x000e620000001000 */
[----:B------:R-:W-:-:S02]  /*5130*/  @!P4 FMUL R84, R84, 16777216 ;  /* 0x4b8000005454c820 */ /* 0x000fc40000400000 */
[----:B------:R-:W-:Y:S02]  /*5140*/  @!P3 FMUL R21, R21, 16777216 ;  /* 0x4b8000001515b820 */ /* 0x000fe40000400000 */
[----:B0-----:R-:W-:Y:S02]  /*5150*/  FFMA.FTZ R0, R7, 1.1920928955078125e-07, R0 ;  /* 0x3400000007007823 */ /* 0x001fe40000010000 */
[----:B------:R-:W-:Y:S01]  /*5160*/  @!P4 FMUL R116, R116, 16777216 ;  /* 0x4b8000007474c820 */ /* 0x000fe20000400000 */
[----:B------:R-:W0:Y:S01]  /*5170*/  MUFU.RCP R7, R21 ;  /* 0x0000001500077308 */ /* 0x000e220000001000 */
[----:B------:R-:W-:Y:S02]  /*5180*/  @P1 FMUL R87, R87, 0.25 ;  /* 0x3e80000057571820 */ /* 0x000fe40000400000 */
[----:B------:R-:W-:Y:S02]  /*5190*/  @P1 FMUL R86, R86, 0.25 ;  /* 0x3e80000056561820 */ /* 0x000fe40000400000 */
[----:B------:R-:W-:-:S02]  /*51a0*/  @P1 FMUL R119, R119, 0.25 ;  /* 0x3e80000077771820 */ /* 0x000fc40000400000 */
[----:B------:R-:W-:Y:S02]  /*51b0*/  @P1 FMUL R118, R118, 0.25 ;  /* 0x3e80000076761820 */ /* 0x000fe40000400000 */
[----:B------:R-:W-:Y:S02]  /*51c0*/  @P1 FMUL R107, R107, 0.25 ;  /* 0x3e8000006b6b1820 */ /* 0x000fe40000400000 */
[----:B------:R-:W-:Y:S02]  /*51d0*/  @P1 FMUL R106, R106, 0.25 ;  /* 0x3e8000006a6a1820 */ /* 0x000fe40000400000 */
[----:B------:R-:W-:Y:S02]  /*51e0*/  @P1 FMUL R111, R111, 0.25 ;  /* 0x3e8000006f6f1820 */ /* 0x000fe40000400000 */
[----:B------:R-:W-:Y:S01]  /*51f0*/  @P1 FMUL R110, R110, 0.25 ;  /* 0x3e8000006e6e1820 */ /* 0x000fe20000400000 */
[----:B------:R-:W-:Y:S01]  /*5200*/  ISETP.GE.U32.AND P1, PT, R54, 0x7f800000, PT ;  /* 0x7f8000003600780c */ /* 0x000fe20003f26070 */
[----:B------:R-:W-:-:S02]  /*5210*/  IMAD.IADD R5, R52, 0x1, -R5 ;  /* 0x0000000134057824 */ /* 0x000fc400078e0a05 */
[----:B------:R-:W-:Y:S02]  /*5220*/  @P2 FMUL R104, R104, 0.25 ;  /* 0x3e80000068682820 */ /* 0x000fe40000400000 */
[----:B------:R-:W-:Y:S02]  /*5230*/  @P2 FMUL R108, R108, 0.25 ;  /* 0x3e8000006c6c2820 */ /* 0x000fe40000400000 */
[----:B------:R-:W-:Y:S02]  /*5240*/  @P2 FMUL R85, R85, 0.25 ;  /* 0x3e80000055552820 */ /* 0x000fe40000400000 */
[----:B------:R-:W-:Y:S02]  /*5250*/  @P2 FMUL R117, R117, 0.25 ;  /* 0x3e80000075752820 */ /* 0x000fe40000400000 */
[----:B------:R-:W-:Y:S02]  /*5260*/  @P2 FMUL R105, R105, 0.25 ;  /* 0x3e80000069692820 */ /* 0x000fe40000400000 */
[----:B------:R-:W-:Y:S01]  /*5270*/  @P2 FMUL R109, R109, 0.25 ;  /* 0x3e8000006d6d2820 */ /* 0x000fe20000400000 */
[----:B------:R-:W-:Y:S01]  /*5280*/  ISETP.GE.U32.AND P2, PT, R52, 0x7f800000, PT ;  /* 0x7f8000003400780c */ /* 0x000fe20003f46070 */
[----:B------:R-:W-:-:S02]  /*5290*/  IMAD.U32 R16, R23, 0x20, R16 ;  /* 0x0000002017107824 */ /* 0x000fc400078e0010 */
[C---:B-1----:R-:W-:Y:S02]  /*52a0*/  FMUL R12, R10.reuse, R84 ;  /* 0x000000540a0c7220 */ /* 0x042fe40000400000 */
[----:B------:R-:W-:Y:S02]  /*52b0*/  FMUL R17, R10, R116 ;  /* 0x000000740a117220 */ /* 0x000fe40000400000 */
[----:B------:R-:W-:Y:S02]  /*52c0*/  @!P3 FMUL R87, R87, 16777216 ;  /* 0x4b8000005757b820 */ /* 0x000fe40000400000 */
[----:B------:R-:W-:Y:S01]  /*52d0*/  @!P3 FMUL R86, R86, 16777216 ;  /* 0x4b8000005656b820 */ /* 0x000fe20000400000 */
[----:B------:R-:W-:Y:S01]  /*52e0*/  F2FP.BF16.PACK_AB R25, R12, R17 ;  /* 0x000000110c19723e */ /* 0x000fe200000010ff */
[----:B------:R-:W-:Y:S02]  /*52f0*/  @!P3 FMUL R119, R119, 16777216 ;  /* 0x4b8000007777b820 */ /* 0x000fe40000400000 */
[----:B------:R-:W-:-:S02]  /*5300*/  @!P3 FMUL R118, R118, 16777216 ;  /* 0x4b8000007676b820 */ /* 0x000fc40000400000 */
[----:B------:R-:W-:Y:S02]  /*5310*/  @!P3 FMUL R107, R107, 16777216 ;  /* 0x4b8000006b6bb820 */ /* 0x000fe40000400000 */
[----:B------:R-:W-:Y:S02]  /*5320*/  @!P3 FMUL R106, R106, 16777216 ;  /* 0x4b8000006a6ab820 */ /* 0x000fe40000400000 */
[----:B------:R-:W-:Y:S02]  /*5330*/  @!P3 FMUL R111, R111, 16777216 ;  /* 0x4b8000006f6fb820 */ /* 0x000fe40000400000 */
[----:B------:R-:W-:Y:S02]  /*5340*/  @!P3 FMUL R110, R110, 16777216 ;  /* 0x4b8000006e6eb820 */ /* 0x000fe40000400000 */
[----:B------:R-:W-:Y:S02]  /*5350*/  FADD R5, R5, -1 ;  /* 0xbf80000005057421 */ /* 0x000fe40000000000 */
[----:B------:R-:W-:-:S02]  /*5360*/  @!P4 FMUL R104, R104, 16777216 ;  /* 0x4b8000006868c820 */ /* 0x000fc40000400000 */
[----:B------:R-:W-:Y:S02]  /*5370*/  @!P4 FMUL R108, R108, 16777216 ;  /* 0x4b8000006c6cc820 */ /* 0x000fe40000400000 */
[----:B------:R-:W-:Y:S02]  /*5380*/  @!P4 FMUL R85, R85, 16777216 ;  /* 0x4b8000005555c820 */ /* 0x000fe40000400000 */
[----:B------:R-:W-:Y:S02]  /*5390*/  @!P4 FMUL R117, R117, 16777216 ;  /* 0x4b8000007575c820 */ /* 0x000fe40000400000 */
[----:B------:R-:W-:Y:S02]  /*53a0*/  @!P4 FMUL R105, R105, 16777216 ;  /* 0x4b8000006969c820 */ /* 0x000fe40000400000 */
[----:B------:R-:W-:Y:S02]  /*53b0*/  @!P4 FMUL R109, R109, 16777216 ;  /* 0x4b8000006d6dc820 */ /* 0x000fe40000400000 */
[----:B------:R-:W-:-:S02]  /*53c0*/  IMAD R30, R19, 0x2, R16 ;  /* 0x00000002131e7824 */ /* 0x000fc400078e0210 */
[----:B------:R-:W-:Y:S02]  /*53d0*/  FFMA.FTZ R14, R9, 1.1920928955078125e-07, R6 ;  /* 0x34000000090e7823 */ /* 0x000fe40000010006 */
[C---:B0-----:R-:W-:Y:S01]  /*53e0*/  FMUL R8, R7.reuse, R87 ;  /* 0x0000005707087220 */ /* 0x041fe20000400000 */
[C---:B------:R-:W-:Y:S01]  /*53f0*/  LOP3.LUT R33, R30.reuse, 0x8, RZ, 0x3c, !PT ;  /* 0x000000081e217812 */ /* 0x040fe200078e3cff */
[C---:B------:R-:W-:Y:S01]  /*5400*/  FMUL R9, R7.reuse, R86 ;  /* 0x0000005607097220 */ /* 0x040fe20000400000 */
[C---:B------:R-:W-:Y:S01]  /*5410*/  LOP3.LUT R34, R30.reuse, 0x10, RZ, 0x3c, !PT ;  /* 0x000000101e227812 */ /* 0x040fe200078e3cff */
[C---:B------:R-:W-:Y:S01]  /*5420*/  FMUL R13, R7.reuse, R119 ;  /* 0x00000077070d7220 */ /* 0x040fe20000400000 */
[----:B------:R-:W-:Y:S01]  /*5430*/  LOP3.LUT R36, R30, 0x18, RZ, 0x3c, !PT ;  /* 0x000000181e247812 */ /* 0x000fe200078e3cff */
[C---:B------:R-:W-:Y:S02]  /*5440*/  FMUL R16, R7.reuse, R118 ;  /* 0x0000007607107220 */ /* 0x040fe40000400000 */
[----:B------:R-:W-:-:S02]  /*5450*/  FMUL R18, R7, R107 ;  /* 0x0000006b07127220 */ /* 0x000fc40000400000 */
[----:B------:R-:W-:Y:S02]  /*5460*/  FMUL R19, R7, R106 ;  /* 0x0000006a07137220 */ /* 0x000fe40000400000 */
[----:B------:R-:W-:Y:S02]  /*5470*/  FFMA.FTZ R6, R5, R29, -0.16845393180847167969 ;  /* 0xbe2c7f3005067423 */ /* 0x000fe4000001001d */
[C---:B------:R-:W-:Y:S02]  /*5480*/  FMUL R21, R7.reuse, R111 ;  /* 0x0000006f07157220 */ /* 0x040fe40000400000 */
[----:B------:R-:W-:Y:S02]  /*5490*/  FMUL R22, R7, R110 ;  /* 0x0000006e07167220 */ /* 0x000fe40000400000 */
[----:B------:R-:W-:Y:S01]  /*54a0*/  FMUL R20, R10, R104 ;  /* 0x000000680a147220 */ /* 0x000fe20000400000 */
[----:B------:R-:W-:Y:S01]  /*54b0*/  F2FP.BF16.PACK_AB R18, R18, R21 ;  /* 0x000000151212723e */ /* 0x000fe200000010ff */
[C---:B------:R-:W-:Y:S01]  /*54c0*/  FMUL R23, R10.reuse, R108 ;  /* 0x0000006c0a177220 */ /* 0x040fe20000400000 */
[----:B------:R-:W-:Y:S01]  /*54d0*/  F2FP.BF16.PACK_AB R22, R19, R22 ;  /* 0x000000161316723e */ /* 0x000fe200000010ff */
[----:B------:R-:W-:Y:S01]  /*54e0*/  FMUL R7, R10, R85 ;  /* 0x000000550a077220 */ /* 0x000fe20000400000 */
[----:B------:R-:W-:Y:S01]  /*54f0*/  F2FP.BF16.PACK_AB R19, R8, R13 ;  /* 0x0000000d0813723e */ /* 0x000fe200000010ff */
[----:B------:R-:W-:Y:S01]  /*5500*/  FMUL R12, R10, R117 ;  /* 0x000000750a0c7220 */ /* 0x000fe20000400000 */
[----:B------:R-:W-:Y:S01]  /*5510*/  F2FP.BF16.PACK_AB R24, R20, R23 ;  /* 0x000000171418723e */ /* 0x000fe200000010ff */
[C---:B------:R-:W-:Y:S01]  /*5520*/  FMUL R17, R10.reuse, R105 ;  /* 0x000000690a117220 */ /* 0x040fe20000400000 */
[----:B------:R-:W-:Y:S01]  /*5530*/  F2FP.BF16.PACK_AB R23, R9, R16 ;  /* 0x000000100917723e */ /* 0x000fe200000010ff */
[----:B------:R-:W-:Y:S01]  /*5540*/  FMUL R10, R10, R109 ;  /* 0x0000006d0a0a7220 */ /* 0x000fe20000400000 */
[----:B------:R-:W-:Y:S01]  /*5550*/  F2FP.BF16.PACK_AB R27, R7, R12 ;  /* 0x0000000c071b723e */ /* 0x000fe200000010ff */
[----:B------:R-:W-:Y:S01]  /*5560*/  FFMA.FTZ R6, R5, R6, 0.1716887056827545166 ;  /* 0x3e2fcf2a05067423 */ /* 0x000fe20000010006 */
[----:B------:R-:W-:Y:S01]  /*5570*/  LOP3.LUT R13, R28, 0x10, RZ, 0x3c, !PT ;  /* 0x000000101c0d7812 */ /* 0x000fe200078e3cff */
[----:B------:R-:W-:Y:S01]  /*5580*/  STS.64 [R28], R24 ;  /* 0x000000181c007388 */ /* 0x000fe20000000a00 */
[----:B------:R-:W-:Y:S01]  /*5590*/  F2FP.BF16.PACK_AB R26, R17, R10 ;  /* 0x0000000a111a723e */ /* 0x000fe200000010ff */
[----:B------:R-:W-:-:S02]  /*55a0*/  FFMA.FTZ R6, R5, R6, -0.17900948226451873779 ;  /* 0xbe374e4305067423 */ /* 0x000fc40000010006 */
[----:B------:R-:W-:Y:S02]  /*55b0*/  IMAD R7, R4, c[0x0][0x1c8], RZ ;  /* 0x0000720004077a24 */ /* 0x000fe400078e02ff */
[----:B------:R-:W-:Y:S01]  /*55c0*/  FFMA.FTZ R6, R5, R6, 0.20512372255325317383 ;  /* 0x3e520bf405067423 */ /* 0x000fe20000010006 */
[----:B------:R-:W-:Y:S01]  /*55d0*/  STS.64 [R28+0x400], R26 ;  /* 0x0004001a1c007388 */ /* 0x000fe20000000a00 */
[----:B------:R-:W-:Y:S01]  /*55e0*/  IMAD R9, R53, 0x2, R7 ;  /* 0x0000000235097824 */ /* 0x000fe200078e0207 */
[----:B------:R-:W-:Y:S01]  /*55f0*/  LEA R4, P3, R7, R41, 0x1 ;  /* 0x0000002907047211 */ /* 0x000fe200078608ff */
[----:B------:R-:W-:Y:S01]  /*5600*/  FFMA.FTZ R6, R5, R6, -0.24046532809734344482 ;  /* 0xbe763c8b05067423 */ /* 0x000fe20000010006 */
[----:B------:R-:W-:Y:S01]  /*5610*/  STS.64 [R13+0x1000], R22 ;  /* 0x001000160d007388 */ /* 0x000fe20000000a00 */
[----:B------:R-:W-:Y:S02]  /*5620*/  IMAD R10, R53, 0x2, R9 ;  /* 0x00000002350a7824 */ /* 0x000fe400078e0209 */
[----:B------:R-:W-:Y:S01]  /*5630*/  FFMA.FTZ R6, R5, R6, 0.28857114911079406738 ;  /* 0x3e93bf9905067423 */ /* 0x000fe20000010006 */
[----:B------:R0:W-:Y:S01]  /*5640*/  STS.64 [R13+0x1400], R18 ;  /* 0x001400120d007388 */ /* 0x0001e20000000a00 */
[----:B------:R-:W-:-:S03]  /*5650*/  IMAD R12, R53, 0x2, R10 ;  /* 0x00000002350c7824 */ /* 0x000fc600078e020a */
[----:B------:R-:W-:Y:S01]  /*5660*/  BAR.SYNC.DEFER_BLOCKING 0x0 ;  /* 0x0000000000007b1d */ /* 0x000fe20000010000 */
[----:B------:R-:W-:Y:S01]  /*5670*/  FFMA.FTZ R6, R5, R6, -0.36067417263984680176 ;  /* 0xbeb8aa4905067423 */ /* 0x000fe20000010006 */
[----:B------:R-:W-:Y:S01]  /*5680*/  LEA R8, P5, R10, R41, 0x1 ;  /* 0x000000290a087211 */ /* 0x000fe200078a08ff */
[----:B------:R-:W-:Y:S02]  /*5690*/  IMAD R17, R53, 0x2, R12 ;  /* 0x0000000235117824 */ /* 0x000fe400078e020c */
[C---:B------:R-:W-:Y:S02]  /*56a0*/  FFMA.FTZ R6, R5.reuse, R6, 0.48089820146560668945 ;  /* 0x3ef6384a05067423 */ /* 0x040fe40000010006 */
[----:B0-----:R-:W-:Y:S02]  /*56b0*/  IMAD.IADD R13, R54, 0x1, -R11 ;  /* 0x00000001360d7824 */ /* 0x001fe400078e0a0b */
[----:B------:R-:W-:Y:S02]  /*56c0*/  FFMA.FTZ R6, R5, R6, -0.72134751081466674805 ;  /* 0xbf38aa3b05067423 */ /* 0x000fe40000010006 */
[----:B------:R-:W-:-:S02]  /*56d0*/  IMAD R18, R53, 0x2, R17 ;  /* 0x0000000235127824 */ /* 0x000fc400078e0211 */
[----:B------:R-:W-:Y:S02]  /*56e0*/  FMUL R6, R5, R6 ;  /* 0x0000000605067220 */ /* 0x000fe40000400000 */
[----:B------:R-:W-:Y:S02]  /*56f0*/  FADD R38, R13, -1 ;  /* 0xbf8000000d267421 */ /* 0x000fe40000000000 */
[----:B------:R-:W-:Y:S02]  /*5700*/  FMUL R6, R5, R6 ;  /* 0x0000000605067220 */ /* 0x000fe40000400000 */
[----:B------:R-:W-:Y:S02]  /*5710*/  IMAD R22, R53, 0x2, R18 ;  /* 0x0000000235167824 */ /* 0x000fe400078e0212 */
[----:B------:R-:W-:Y:S01]  /*5720*/  FFMA.FTZ R39, R5, 1.4426950216293334961, R6 ;  /* 0x3fb8aa3b05277823 */ /* 0x000fe20000010006 */
[----:B------:R-:W-:Y:S01]  /*5730*/  LEA R6, P4, R9, R41, 0x1 ;  /* 0x0000002909067211 */ /* 0x000fe200078808ff */
[----:B------:R-:W0:Y:S01]  /*5740*/  LDS.64 R44, [R30] ;  /* 0x000000001e2c7984 */ /* 0x000e220000000a00 */
[C---:B------:R-:W-:Y:S01]  /*5750*/  FFMA.FTZ R19, R38.reuse, R29, -0.16845393180847167969 ;  /* 0xbe2c7f3026137423 */ /* 0x040fe2000001001d */
[-C--:B------:R-:W-:Y:S01]  /*5760*/  LEA.HI.X.SX32 R5, R7, R43.reuse, 0x1, P3 ;  /* 0x0000002b07057211 */ /* 0x080fe200018f0eff */
[----:B------:R-:W-:Y:S01]  /*5770*/  IMAD R24, R53, 0x2, R22 ;  /* 0x0000000235187824 */ /* 0x000fe200078e0216 */
[----:B------:R1:W2:Y:S01]  /*5780*/  LDS.64 R46, [R33] ;  /* 0x00000000212e7984 */ /* 0x0002a20000000a00 */
[----:B------:R-:W-:Y:S01]  /*5790*/  LEA.HI.X.SX32 R7, R9, R43, 0x1, P4 ;  /* 0x0000002b09077211 */ /* 0x000fe200020f0eff */
[----:B------:R-:W-:Y:S01]  /*57a0*/  FFMA.FTZ R21, R38, R19, 0.1716887056827545166 ;  /* 0x3e2fcf2a26157423 */ /* 0x000fe20000010013 */
[----:B------:R-:W-:Y:S01]  /*57b0*/  LEA.HI.X.SX32 R9, R10, R43, 0x1, P5 ;  /* 0x0000002b0a097211 */ /* 0x000fe200028f0eff */
[----:B------:R-:W3:Y:S01]  /*57c0*/  LDS.64 R48, [R34] ;  /* 0x0000000022307984 */ /* 0x000ee20000000a00 */
[-C--:B------:R-:W-:Y:S01]  /*57d0*/  LEA R10, P3, R12, R41.reuse, 0x1 ;  /* 0x000000290c0a7211 */ /* 0x080fe200078608ff */
[----:B------:R-:W-:Y:S01]  /*57e0*/  IMAD R26, R53, 0x2, R24 ;  /* 0x00000002351a7824 */ /* 0x000fe200078e0218 */
[----:B------:R-:W-:Y:S01]  /*57f0*/  LEA R16, P4, R18, R41, 0x1 ;  /* 0x0000002912107211 */ /* 0x000fe200078808ff */
[----:B------:R-:W4:Y:S01]  /*5800*/  LDS.64 R50, [R36] ;  /* 0x0000000024327984 */ /* 0x000f220000000a00 */
[----:B------:R-:W-:Y:S01]  /*5810*/  LEA.HI.X.SX32 R11, R12, R43, 0x1, P3 ;  /* 0x0000002b0c0b7211 */ /* 0x000fe200018f0eff */
[----:B------:R-:W-:Y:S01]  /*5820*/  FFMA.FTZ R23, R38, R21, -0.17900948226451873779 ;  /* 0xbe374e4326177423 */ /* 0x000fe20000010015 */
[----:B------:R-:W-:Y:S01]  /*5830*/  LEA R12, P3, R17, R41, 0x1 ;  /* 0x00000029110c7211 */ /* 0x000fe200078608ff */
[----:B------:R-:W-:-:S02]  /*5840*/  IMAD R27, R53, 0x2, R26 ;  /* 0x00000002351b7824 */ /* 0x000fc400078e021a */
[----:B------:R-:W-:Y:S01]  /*5850*/  FFMA.FTZ R25, R38, R23, 0.20512372255325317383 ;  /* 0x3e520bf426197423 */ /* 0x000fe20000010017 */
[-C--:B------:R-:W-:Y:S01]  /*5860*/  LEA.HI.X.SX32 R13, R17, R43.reuse, 0x1, P3 ;  /* 0x0000002b110d7211 */ /* 0x080fe200018f0eff */
[C---:B------:R-:W-:Y:S01]  /*5870*/  IMAD R28, R53.reuse, 0x2, R27 ;  /* 0x00000002351c7824 */ /* 0x040fe200078e021b */
[----:B------:R-:W-:Y:S01]  /*5880*/  LEA.HI.X.SX32 R17, R18, R43, 0x1, P4 ;  /* 0x0000002b12117211 */ /* 0x000fe200020f0eff */
[----:B------:R-:W-:Y:S01]  /*5890*/  FFMA.FTZ R25, R38, R25, -0.24046532809734344482 ;  /* 0xbe763c8b26197423 */ /* 0x000fe20000010019 */
[-C--:B------:R-:W-:Y:S01]  /*58a0*/  LEA R18, P3, R22, R41.reuse, 0x1 ;  /* 0x0000002916127211 */ /* 0x080fe200078608ff */
[C---:B------:R-:W-:Y:S01]  /*58b0*/  IMAD R31, R53.reuse, 0x2, R28 ;  /* 0x00000002351f7824 */ /* 0x040fe200078e021c */
[----:B------:R-:W-:Y:S01]  /*58c0*/  LEA R20, P4, R24, R41, 0x1 ;  /* 0x0000002918147211 */ /* 0x000fe200078808ff */
[----:B------:R-:W-:Y:S01]  /*58d0*/  FFMA.FTZ R25, R38, R25, 0.28857114911079406738 ;  /* 0x3e93bf9926197423 */ /* 0x000fe20000010019 */
[----:B------:R-:W-:Y:S01]  /*58e0*/  LEA.HI.X.SX32 R19, R22, R43, 0x1, P3 ;  /* 0x0000002b16137211 */ /* 0x000fe200018f0eff */
[C---:B------:R-:W-:Y:S01]  /*58f0*/  IMAD R32, R53.reuse, 0x2, R31 ;  /* 0x0000000235207824 */ /* 0x040fe200078e021f */
[----:B------:R-:W-:Y:S01]  /*5900*/  LEA R22, P3, R26, R41, 0x1 ;  /* 0x000000291a167211 */ /* 0x000fe200078608ff */
[----:B------:R-:W-:Y:S01]  /*5910*/  FFMA.FTZ R29, R38, R25, -0.36067417263984680176 ;  /* 0xbeb8aa49261d7423 */ /* 0x000fe20000010019 */
[-C--:B------:R-:W-:Y:S01]  /*5920*/  LEA.HI.X.SX32 R21, R24, R43.reuse, 0x1, P4 ;  /* 0x0000002b18157211 */ /* 0x080fe200020f0eff */
[----:B------:R-:W-:Y:S01]  /*5930*/  IMAD R35, R53, 0x2, R32 ;  /* 0x0000000235237824 */ /* 0x000fe200078e0220 */
[----:B------:R-:W-:Y:S01]  /*5940*/  LEA.HI.X.SX32 R23, R26, R43, 0x1, P3 ;  /* 0x0000002b1a177211 */ /* 0x000fe200018f0eff */
[----:B------:R-:W-:Y:S01]  /*5950*/  FFMA.FTZ R29, R38, R29, 0.48089820146560668945 ;  /* 0x3ef6384a261d7423 */ /* 0x000fe2000001001d */
[-C--:B------:R-:W-:Y:S01]  /*5960*/  LEA R24, P3, R27, R41.reuse, 0x1 ;  /* 0x000000291b187211 */ /* 0x080fe200078608ff */
[----:B------:R-:W-:Y:S01]  /*5970*/  IMAD R37, R53, 0x2, R35 ;  /* 0x0000000235257824 */ /* 0x000fe200078e0223 */
[----:B------:R-:W-:Y:S01]  /*5980*/  LEA R26, P4, R28, R41, 0x1 ;  /* 0x000000291c1a7211 */ /* 0x000fe200078808ff */
[----:B-1----:R-:W-:Y:S01]  /*5990*/  FFMA.FTZ R33, R38, R29, -0.72134751081466674805 ;  /* 0xbf38aa3b26217423 */ /* 0x002fe2000001001d */
[-C--:B------:R-:W-:Y:S01]  /*59a0*/  LEA.HI.X.SX32 R25, R27, R43.reuse, 0x1, P3 ;  /* 0x0000002b1b197211 */ /* 0x080fe200018f0eff */
[----:B0-----:R0:W-:Y:S01]  /*59b0*/  STG.E.U16 [R4.64], R44 ;  /* 0x0000002c04007986 */ /* 0x0011e2000c101506 */
[----:B------:R-:W-:Y:S01]  /*59c0*/  LEA.HI.X.SX32 R27, R28, R43, 0x1, P4 ;  /* 0x0000002b1c1b7211 */ /* 0x000fe200020f0eff */
[----:B------:R-:W-:Y:S01]  /*59d0*/  IMAD R40, R53, 0x2, R37 ;  /* 0x0000000235287824 */ /* 0x000fe200078e0225 */
[CC--:B------:R-:W-:Y:S01]  /*59e0*/  LEA R28, P3, R31.reuse, R41.reuse, 0x1 ;  /* 0x000000291f1c7211 */ /* 0x0c0fe200078608ff */
[----:B--2---:R1:W-:Y:S01]  /*59f0*/  STG.E.U16 [R6.64], R46 ;  /* 0x0000002e06007986 */ /* 0x0043e2000c101506 */
[----:B------:R-:W-:Y:S01]  /*5a00*/  LEA R30, P4, R32, R41, 0x1 ;  /* 0x00000029201e7211 */ /* 0x000fe200078808ff */
[----:B------:R-:W-:Y:S01]  /*5a10*/  FMUL R33, R38, R33 ;  /* 0x0000002126217220 */ /* 0x000fe20000400000 */
[-C--:B------:R-:W-:Y:S01]  /*5a20*/  LEA.HI.X.SX32 R29, R31, R43.reuse, 0x1, P3 ;  /* 0x0000002b1f1d7211 */ /* 0x080fe200018f0eff */
[----:B---3--:R2:W-:Y:S01]  /*5a30*/  STG.E.U16 [R8.64], R48 ;  /* 0x0000003008007986 */ /* 0x0085e2000c101506 */
[----:B------:R-:W-:Y:S01]  /*5a40*/  LEA.HI.X.SX32 R31, R32, R43, 0x1, P4 ;  /* 0x0000002b201f7211 */ /* 0x000fe200020f0eff */
[----:B------:R-:W-:Y:S01]  /*5a50*/  FADD R0, R0, R39 ;  /* 0x0000002700007221 */ /* 0x000fe20000000000 */
[-C--:B------:R-:W-:Y:S01]  /*5a60*/  LEA R32, P3, R35, R41.reuse, 0x1 ;  /* 0x0000002923207211 */ /* 0x080fe200078608ff */
[----:B----4-:R3:W-:Y:S01]  /*5a70*/  STG.E.U16 [R10.64], R50 ;  /* 0x000000320a007986 */ /* 0x0107e2000c101506 */
[----:B0-----:R-:W-:Y:S01]  /*5a80*/  PRMT R5, R44, 0x7632, R5 ;  /* 0x000076322c057816 */ /* 0x001fe20000000005 */
[----:B------:R-:W-:Y:S01]  /*5a90*/  @P1 IMAD.MOV.U32 R39, RZ, RZ, 0x7f800000 ;  /* 0x7f800000ff271424 */ /* 0x000fe200078e00ff */
[----:B------:R-:W-:-:S02]  /*5aa0*/  LEA R34, P4, R37, R41, 0x1 ;  /* 0x0000002925227211 */ /* 0x000fc400078808ff */
[----:B-1----:R-:W-:Y:S01]  /*5ab0*/  PRMT R7, R46, 0x7632, R7 ;  /* 0x000076322e077816 */ /* 0x002fe20000000007 */
[----:B------:R-:W-:Y:S01]  /*5ac0*/  STG.E.U16 [R12.64], R5 ;  /* 0x000000050c007986 */ /* 0x000fe2000c101506 */
[----:B------:R-:W-:Y:S01]  /*5ad0*/  LEA R36, P5, R40, R41, 0x1 ;  /* 0x0000002928247211 */ /* 0x000fe200078a08ff */
[----:B------:R-:W-:Y:S01]  /*5ae0*/  FMUL R41, R38, R33 ;  /* 0x0000002126297220 */ /* 0x000fe20000400000 */
[----:B--2---:R-:W-:Y:S01]  /*5af0*/  PRMT R9, R48, 0x7632, R9 ;  /* 0x0000763230097816 */ /* 0x004fe20000000009 */
[----:B------:R0:W-:Y:S01]  /*5b00*/  STG.E.U16 [R16.64], R7 ;  /* 0x0000000710007986 */ /* 0x0001e2000c101506 */
[----:B------:R-:W-:Y:S01]  /*5b10*/  PRMT R6, R45, 0x7632, R6 ;  /* 0x000076322d067816 */ /* 0x000fe20000000006 */
[----:B------:R-:W-:Y:S01]  /*5b20*/  FFMA.FTZ R41, R38, 1.4426950216293334961, R41 ;  /* 0x3fb8aa3b26297823 */ /* 0x000fe20000010029 */
[----:B---3--:R-:W-:Y:S01]  /*5b30*/  PRMT R11, R50, 0x7632, R11 ;  /* 0x00007632320b7816 */ /* 0x008fe2000000000b */
[----:B------:R1:W-:Y:S01]  /*5b40*/  STG.E.U16 [R18.64], R9 ;  /* 0x0000000912007986 */ /* 0x0003e2000c101506 */
[-C--:B------:R-:W-:Y:S01]  /*5b50*/  LEA.HI.X.SX32 R33, R35, R43.reuse, 0x1, P3 ;  /* 0x0000002b23217211 */ /* 0x080fe200018f0eff */
[----:B------:R-:W-:Y:S01]  /*5b60*/  @P2 IMAD.MOV.U32 R38, RZ, RZ, 0x7f800000 ;  /* 0x7f800000ff262424 */ /* 0x000fe200078e00ff */
[----:B------:R-:W-:Y:S01]  /*5b70*/  PRMT R8, R47, 0x7632, R8 ;  /* 0x000076322f087816 */ /* 0x000fe20000000008 */
[----:B------:R1:W-:Y:S01]  /*5b80*/  STG.E.U16 [R20.64], R11 ;  /* 0x0000000b14007986 */ /* 0x0003e2000c101506 */
[-C--:B------:R-:W-:Y:S01]  /*5b90*/  LEA.HI.X.SX32 R35, R37, R43.reuse, 0x1, P4 ;  /* 0x0000002b25237211 */ /* 0x080fe200020f0eff */
[----:B------:R-:W-:Y:S01]  /*5ba0*/  FADD R14, R14, R41 ;  /* 0x000000290e0e7221 */ /* 0x000fe20000000000 */
[----:B------:R-:W-:Y:S01]  /*5bb0*/  LEA.HI.X.SX32 R37, R40, R43, 0x1, P5 ;  /* 0x0000002b28257211 */ /* 0x000fe200028f0eff */
[----:B------:R1:W-:Y:S01]  /*5bc0*/  STG.E.U16 [R22.64], R45 ;  /* 0x0000002d16007986 */ /* 0x0003e2000c101506 */
[----:B0-----:R-:W-:Y:S01]  /*5bd0*/  PRMT R17, R49, 0x7632, R17 ;  /* 0x0000763231117816 */ /* 0x001fe20000000011 */
[----:B------:R-:W-:Y:S01]  /*5be0*/  @P2 FFMA.FTZ R0, R52, R38, +INF ;  /* 0x7f80000034002423 */ /* 0x000fe20000010026 */
[----:B------:R-:W-:Y:S01]  /*5bf0*/  PRMT R10, R51, 0x7632, R10 ;  /* 0x00007632330a7816 */ /* 0x000fe2000000000a */
[----:B------:R1:W-:Y:S01]  /*5c00*/  STG.E.U16 [R24.64], R47 ;  /* 0x0000002f18007986 */ /* 0x0003e2000c101506 */
[----:B------:R-:W-:Y:S01]  /*5c10*/  @P1 FFMA.FTZ R14, R54, R39, +INF ;  /* 0x7f800000360e1423 */ /* 0x000fe20000010027 */
[----:B------:R-:W-:-:S02]  /*5c20*/  FSETP.NEU.AND P3, PT, R52, RZ, PT ;  /* 0x000000ff3400720b */ /* 0x000fc40003f6d000 */
[----:B------:R1:W-:Y:S01]  /*5c30*/  STG.E.U16 [R26.64], R49 ;  /* 0x000000311a007986 */ /* 0x0003e2000c101506 */
[----:B------:R-:W-:Y:S02]  /*5c40*/  FSETP.NEU.AND P2, PT, R54, RZ, PT ;  /* 0x000000ff3600720b */ /* 0x000fe40003f4d000 */
[----:B------:R-:W-:Y:S01]  /*5c50*/  FSEL R0, R0, -INF , P3 ;  /* 0xff80000000007808 */ /* 0x000fe20001800000 */
[----:B------:R1:W-:Y:S01]  /*5c60*/  STG.E.U16 [R28.64], R51 ;  /* 0x000000331c007986 */ /* 0x0003e2000c101506 */
[----:B------:R-:W-:-:S03]  /*5c70*/  FSEL R5, R14, -INF , P2 ;  /* 0xff8000000e057808 */ /* 0x000fc60001000000 */
[----:B------:R1:W-:Y:S01]  /*5c80*/  STG.E.U16 [R30.64], R6 ;  /* 0x000000061e007986 */ /* 0x0003e2000c101506 */
[----:B------:R-:W-:Y:S02]  /*5c90*/  FFMA R4, R0, 0.69314718246459960938, R59 ;  /* 0x3f31721800047823 */ /* 0x000fe4000000003b */
[----:B------:R-:W-:Y:S01]  /*5ca0*/  FFMA R5, R5, 0.69314718246459960938, R56 ;  /* 0x3f31721805057823 */ /* 0x000fe20000000038 */
[----:B------:R1:W-:Y:S04]  /*5cb0*/  STG.E.U16 [R32.64], R8 ;  /* 0x0000000820007986 */ /* 0x0003e8000c101506 */
[----:B------:R1:W-:Y:S04]  /*5cc0*/  STG.E.U16 [R34.64], R17 ;  /* 0x0000001122007986 */ /* 0x0003e8000c101506 */
[----:B------:R1:W-:Y:S04]  /*5cd0*/  STG.E.U16 [R36.64], R10 ;  /* 0x0000000a24007986 */ /* 0x0003e8000c101506 */
[----:B------:R-:W-:Y:S06]  /*5ce0*/  BAR.SYNC.DEFER_BLOCKING 0x0 ;  /* 0x0000000000007b1d */ /* 0x000fec0000010000 */
[----:B------:R1:W-:Y:S04]  /*5cf0*/  STS.64 [R15], R4 ;  /* 0x000000040f007388 */ /* 0x0003e80000000a00 */
[----:B------:R-:W-:Y:S06]  /*5d00*/  BAR.SYNC.DEFER_BLOCKING 0x0 ;  /* 0x0000000000007b1d */ /* 0x000fec0000010000 */
[----:B------:R-:W-:Y:S05]  /*5d10*/  @P0 EXIT ;  /* 0x000000000000094d */ /* 0x000fea0003800000 */
[----:B-1----:R-:W0:Y:S01]  /*5d20*/  LDS R7, [R42] ;  /* 0x000000002a077984 */ /* 0x002e220000000800 */
[----:B------:R-:W-:-:S02]  /*5d30*/  IMAD R2, R2, c[0x0][0x1cc], RZ ;  /* 0x0000730002027a24 */ /* 0x000fc400078e02ff */
[C---:B------:R-:W-:Y:S02]  /*5d40*/  IMAD.SHL.U32 R5, R3.reuse, 0x4, RZ ;  /* 0x0000000403057824 */ /* 0x040fe400078e00ff */
[----:B------:R-:W-:Y:S02]  /*5d50*/  IMAD.SHL.U32 R0, R2, 0x4, RZ ;  /* 0x0000000402007824 */ /* 0x000fe400078e00ff */
[----:B------:R-:W-:-:S04]  /*5d60*/  IMAD.HI R4, R3, 0x4, RZ ;  /* 0x0000000403047827 */ /* 0x000fc800078e02ff */
[----:B------:R-:W-:Y:S01]  /*5d70*/  IMAD.HI R3, R2, 0x4, RZ ;  /* 0x0000000402037827 */ /* 0x000fe200078e02ff */
[----:B------:R-:W-:-:S04]  /*5d80*/  IADD3 R2, P0, P1, R5, c[0x0][0x180], R0 ;  /* 0x0000600005027a10 */ /* 0x000fc8000791e000 */
[----:B------:R-:W-:-:S05]  /*5d90*/  IADD3.X R3, R4, c[0x0][0x184], R3, P0, P1 ;  /* 0x0000610004037a10 */ /* 0x000fca00007e2403 */
[----:B0-----:R-:W-:Y:S01]  /*5da0*/  STG.E [R2.64], R7 ;  /* 0x0000000702007986 */ /* 0x001fe2000c101906 */
[----:B------:R-:W-:Y:S05]  /*5db0*/  EXIT ;  /* 0x000000000000794d */ /* 0x000fea0003800000 */
.L_x_2:
[----:B------:R-:W-:-:S00]  /*5dc0*/  BRA `(.L_x_2) ;  /* 0xfffffff000007947 */ /* 0x000fc0000383ffff */
[----:B------:R-:W-:-:S00]  /*5dd0*/  NOP ;  /* 0x0000000000007918 */ /* 0x000fc00000000000 */
        /* <DEDUP_REMOVED lines=10> */
.L_x_3:


//--------------------- .nv.global.init           --------------------------
	.section	.nv.global.init,"aw",@progbits
.nv.global.init:
	.type		_$_str,@object
	.size		_$_str,(.L_0 - _$_str)
_$_str:
        /*0000*/ 	.byte	0x5f, 0x5f, 0x43, 0x55, 0x44, 0x41, 0x5f, 0x46, 0x54, 0x5a, 0x00
.L_0:


//--------------------- .nv.shared.attn_fwd       --------------------------
	.section	.nv.shared.attn_fwd,"aw",@nobits
	.sectionflags	@""
	.align	16
